//
// Generated by NVIDIA NVVM Compiler
//
// Compiler Build ID: CL-36424714
// Cuda compilation tools, release 13.0, V13.0.88
// Based on NVVM 20.0.0
//

.version 9.0
.target sm_100
.address_size 64

	// .globl	_Z26embeddingln_forward_kernelPKfS0_Pfiiiii
.global .align 4 .b8 precalc_xorwow_matrix[102400];
.global .align 4 .b8 precalc_xorwow_offset_matrix[102400];
.global .align 4 .b8 mrg32k3aM1[2304];
.global .align 4 .b8 mrg32k3aM2[2304];
.global .align 4 .b8 mrg32k3aM1SubSeq[2016];
.global .align 4 .b8 mrg32k3aM2SubSeq[2016];
.global .align 4 .b8 mrg32k3aM1Seq[2304];
.global .align 4 .b8 mrg32k3aM2Seq[2304];
.const .align 8 .b8 __cr_lgamma_table[72];

.visible .entry _Z26embeddingln_forward_kernelPKfS0_Pfiiiii(
	.param .u64 .ptr .align 1 _Z26embeddingln_forward_kernelPKfS0_Pfiiiii_param_0,
	.param .u64 .ptr .align 1 _Z26embeddingln_forward_kernelPKfS0_Pfiiiii_param_1,
	.param .u64 .ptr .align 1 _Z26embeddingln_forward_kernelPKfS0_Pfiiiii_param_2,
	.param .u32 _Z26embeddingln_forward_kernelPKfS0_Pfiiiii_param_3,
	.param .u32 _Z26embeddingln_forward_kernelPKfS0_Pfiiiii_param_4,
	.param .u32 _Z26embeddingln_forward_kernelPKfS0_Pfiiiii_param_5,
	.param .u32 _Z26embeddingln_forward_kernelPKfS0_Pfiiiii_param_6,
	.param .u32 _Z26embeddingln_forward_kernelPKfS0_Pfiiiii_param_7
)
{
	.reg .pred 	%p<55>;
	.reg .b32 	%r<177>;
	.reg .b32 	%f<31>;
	.reg .b64 	%rd<114>;

	ld.param.u64 	%rd5, [_Z26embeddingln_forward_kernelPKfS0_Pfiiiii_param_0];
	ld.param.u64 	%rd6, [_Z26embeddingln_forward_kernelPKfS0_Pfiiiii_param_1];
	ld.param.u32 	%r75, [_Z26embeddingln_forward_kernelPKfS0_Pfiiiii_param_3];
	ld.param.u32 	%r77, [_Z26embeddingln_forward_kernelPKfS0_Pfiiiii_param_5];
	ld.param.u32 	%r78, [_Z26embeddingln_forward_kernelPKfS0_Pfiiiii_param_7];
	cvta.to.global.u64 	%rd1, %rd6;
	cvta.to.global.u64 	%rd2, %rd5;
	mov.u32 	%r79, %tid.x;
	mov.u32 	%r80, %ctaid.x;
	mad.lo.s32 	%r1, %r75, %r80, %r79;
	setp.lt.s32 	%p1, %r77, 1;
	@%p1 bra 	$L__BB0_41;
	setp.lt.u32 	%p2, %r77, 8;
	mov.b32 	%r175, 0;
	@%p2 bra 	$L__BB0_20;
	and.b32  	%r82, %r77, 2147483640;
	neg.s32 	%r173, %r82;
	mov.u32 	%r83, %ctaid.y;
	mul.lo.s32 	%r84, %r77, %r83;
	mul.lo.s32 	%r85, %r84, %r75;
	add.s32 	%r86, %r85, %r75;
	mov.u32 	%r87, %tid.y;
	add.s32 	%r172, %r87, %r86;
	mad.lo.s32 	%r171, %r78, %r172, %r1;
	add.s32 	%r88, %r84, 2;
	mad.lo.s32 	%r170, %r75, %r88, %r87;
	mad.lo.s32 	%r169, %r78, %r170, %r1;
	add.s32 	%r89, %r84, 3;
	mad.lo.s32 	%r168, %r75, %r89, %r87;
	mad.lo.s32 	%r167, %r78, %r168, %r1;
	add.s32 	%r90, %r84, 4;
	mad.lo.s32 	%r166, %r75, %r90, %r87;
	mad.lo.s32 	%r165, %r78, %r166, %r1;
	add.s32 	%r91, %r84, 5;
	mad.lo.s32 	%r164, %r75, %r91, %r87;
	mad.lo.s32 	%r163, %r78, %r164, %r1;
	add.s32 	%r92, %r84, 6;
	mad.lo.s32 	%r162, %r75, %r92, %r87;
	mad.lo.s32 	%r161, %r78, %r162, %r1;
	add.s32 	%r93, %r84, 7;
	mad.lo.s32 	%r160, %r75, %r93, %r87;
	mad.lo.s32 	%r159, %r78, %r160, %r1;
	add.s32 	%r158, %r87, %r85;
	mad.lo.s32 	%r157, %r78, %r158, %r1;
$L__BB0_3:
	.pragma "nounroll";
	ld.param.u32 	%r142, [_Z26embeddingln_forward_kernelPKfS0_Pfiiiii_param_4];
	setp.ge.s32 	%p3, %r1, %r78;
	setp.ge.s32 	%p4, %r158, %r142;
	or.pred  	%p5, %p4, %p3;
	@%p5 bra 	$L__BB0_5;
	ld.param.u64 	%rd105, [_Z26embeddingln_forward_kernelPKfS0_Pfiiiii_param_2];
	mul.wide.s32 	%rd7, %r158, 4;
	add.s64 	%rd8, %rd2, %rd7;
	ld.global.f32 	%f1, [%rd8];
	cvt.rzi.s32.f32 	%r94, %f1;
	mad.lo.s32 	%r95, %r94, %r78, %r1;
	mul.wide.s32 	%rd9, %r95, 4;
	add.s64 	%rd10, %rd1, %rd9;
	ld.global.f32 	%f2, [%rd10];
	cvta.to.global.u64 	%rd11, %rd105;
	mul.wide.s32 	%rd12, %r157, 4;
	add.s64 	%rd13, %rd11, %rd12;
	st.global.f32 	[%rd13], %f2;
$L__BB0_5:
	ld.param.u32 	%r143, [_Z26embeddingln_forward_kernelPKfS0_Pfiiiii_param_4];
	add.s32 	%r96, %r75, %r158;
	setp.ge.s32 	%p7, %r96, %r143;
	or.pred  	%p8, %p7, %p3;
	@%p8 bra 	$L__BB0_7;
	ld.param.u64 	%rd106, [_Z26embeddingln_forward_kernelPKfS0_Pfiiiii_param_2];
	mul.wide.s32 	%rd14, %r172, 4;
	add.s64 	%rd15, %rd2, %rd14;
	ld.global.f32 	%f3, [%rd15];
	cvt.rzi.s32.f32 	%r97, %f3;
	mad.lo.s32 	%r98, %r97, %r78, %r1;
	mul.wide.s32 	%rd16, %r98, 4;
	add.s64 	%rd17, %rd1, %rd16;
	ld.global.f32 	%f4, [%rd17];
	cvta.to.global.u64 	%rd18, %rd106;
	mul.wide.s32 	%rd19, %r171, 4;
	add.s64 	%rd20, %rd18, %rd19;
	st.global.f32 	[%rd20], %f4;
$L__BB0_7:
	ld.param.u32 	%r144, [_Z26embeddingln_forward_kernelPKfS0_Pfiiiii_param_4];
	add.s32 	%r99, %r75, %r158;
	add.s32 	%r36, %r75, %r99;
	setp.ge.s32 	%p10, %r36, %r144;
	or.pred  	%p11, %p10, %p3;
	@%p11 bra 	$L__BB0_9;
	ld.param.u64 	%rd107, [_Z26embeddingln_forward_kernelPKfS0_Pfiiiii_param_2];
	mul.wide.s32 	%rd21, %r170, 4;
	add.s64 	%rd22, %rd2, %rd21;
	ld.global.f32 	%f5, [%rd22];
	cvt.rzi.s32.f32 	%r100, %f5;
	mad.lo.s32 	%r101, %r100, %r78, %r1;
	mul.wide.s32 	%rd23, %r101, 4;
	add.s64 	%rd24, %rd1, %rd23;
	ld.global.f32 	%f6, [%rd24];
	cvta.to.global.u64 	%rd25, %rd107;
	mul.wide.s32 	%rd26, %r169, 4;
	add.s64 	%rd27, %rd25, %rd26;
	st.global.f32 	[%rd27], %f6;
$L__BB0_9:
	ld.param.u32 	%r145, [_Z26embeddingln_forward_kernelPKfS0_Pfiiiii_param_4];
	add.s32 	%r37, %r75, %r36;
	setp.ge.s32 	%p13, %r37, %r145;
	or.pred  	%p14, %p13, %p3;
	@%p14 bra 	$L__BB0_11;
	ld.param.u64 	%rd108, [_Z26embeddingln_forward_kernelPKfS0_Pfiiiii_param_2];
	mul.wide.s32 	%rd28, %r168, 4;
	add.s64 	%rd29, %rd2, %rd28;
	ld.global.f32 	%f7, [%rd29];
	cvt.rzi.s32.f32 	%r102, %f7;
	mad.lo.s32 	%r103, %r102, %r78, %r1;
	mul.wide.s32 	%rd30, %r103, 4;
	add.s64 	%rd31, %rd1, %rd30;
	ld.global.f32 	%f8, [%rd31];
	cvta.to.global.u64 	%rd32, %rd108;
	mul.wide.s32 	%rd33, %r167, 4;
	add.s64 	%rd34, %rd32, %rd33;
	st.global.f32 	[%rd34], %f8;
$L__BB0_11:
	ld.param.u32 	%r146, [_Z26embeddingln_forward_kernelPKfS0_Pfiiiii_param_4];
	add.s32 	%r38, %r75, %r37;
	setp.ge.s32 	%p16, %r38, %r146;
	or.pred  	%p17, %p16, %p3;
	@%p17 bra 	$L__BB0_13;
	ld.param.u64 	%rd109, [_Z26embeddingln_forward_kernelPKfS0_Pfiiiii_param_2];
	mul.wide.s32 	%rd35, %r166, 4;
	add.s64 	%rd36, %rd2, %rd35;
	ld.global.f32 	%f9, [%rd36];
	cvt.rzi.s32.f32 	%r104, %f9;
	mad.lo.s32 	%r105, %r104, %r78, %r1;
	mul.wide.s32 	%rd37, %r105, 4;
	add.s64 	%rd38, %rd1, %rd37;
	ld.global.f32 	%f10, [%rd38];
	cvta.to.global.u64 	%rd39, %rd109;
	mul.wide.s32 	%rd40, %r165, 4;
	add.s64 	%rd41, %rd39, %rd40;
	st.global.f32 	[%rd41], %f10;
$L__BB0_13:
	ld.param.u32 	%r147, [_Z26embeddingln_forward_kernelPKfS0_Pfiiiii_param_4];
	add.s32 	%r39, %r75, %r38;
	setp.ge.s32 	%p19, %r39, %r147;
	or.pred  	%p20, %p19, %p3;
	@%p20 bra 	$L__BB0_15;
	ld.param.u64 	%rd110, [_Z26embeddingln_forward_kernelPKfS0_Pfiiiii_param_2];
	mul.wide.s32 	%rd42, %r164, 4;
	add.s64 	%rd43, %rd2, %rd42;
	ld.global.f32 	%f11, [%rd43];
	cvt.rzi.s32.f32 	%r106, %f11;
	mad.lo.s32 	%r107, %r106, %r78, %r1;
	mul.wide.s32 	%rd44, %r107, 4;
	add.s64 	%rd45, %rd1, %rd44;
	ld.global.f32 	%f12, [%rd45];
	cvta.to.global.u64 	%rd46, %rd110;
	mul.wide.s32 	%rd47, %r163, 4;
	add.s64 	%rd48, %rd46, %rd47;
	st.global.f32 	[%rd48], %f12;
$L__BB0_15:
	ld.param.u32 	%r148, [_Z26embeddingln_forward_kernelPKfS0_Pfiiiii_param_4];
	add.s32 	%r40, %r75, %r39;
	setp.ge.s32 	%p22, %r40, %r148;
	or.pred  	%p23, %p22, %p3;
	@%p23 bra 	$L__BB0_17;
	ld.param.u64 	%rd111, [_Z26embeddingln_forward_kernelPKfS0_Pfiiiii_param_2];
	mul.wide.s32 	%rd49, %r162, 4;
	add.s64 	%rd50, %rd2, %rd49;
	ld.global.f32 	%f13, [%rd50];
	cvt.rzi.s32.f32 	%r108, %f13;
	mad.lo.s32 	%r109, %r108, %r78, %r1;
	mul.wide.s32 	%rd51, %r109, 4;
	add.s64 	%rd52, %rd1, %rd51;
	ld.global.f32 	%f14, [%rd52];
	cvta.to.global.u64 	%rd53, %rd111;
	mul.wide.s32 	%rd54, %r161, 4;
	add.s64 	%rd55, %rd53, %rd54;
	st.global.f32 	[%rd55], %f14;
$L__BB0_17:
	ld.param.u32 	%r149, [_Z26embeddingln_forward_kernelPKfS0_Pfiiiii_param_4];
	add.s32 	%r110, %r75, %r40;
	setp.ge.s32 	%p25, %r110, %r149;
	or.pred  	%p26, %p25, %p3;
	@%p26 bra 	$L__BB0_19;
	ld.param.u64 	%rd112, [_Z26embeddingln_forward_kernelPKfS0_Pfiiiii_param_2];
	mul.wide.s32 	%rd56, %r160, 4;
	add.s64 	%rd57, %rd2, %rd56;
	ld.global.f32 	%f15, [%rd57];
	cvt.rzi.s32.f32 	%r111, %f15;
	mad.lo.s32 	%r112, %r111, %r78, %r1;
	mul.wide.s32 	%rd58, %r112, 4;
	add.s64 	%rd59, %rd1, %rd58;
	ld.global.f32 	%f16, [%rd59];
	cvta.to.global.u64 	%rd60, %rd112;
	mul.wide.s32 	%rd61, %r159, 4;
	add.s64 	%rd62, %rd60, %rd61;
	st.global.f32 	[%rd62], %f16;
$L__BB0_19:
	and.b32  	%r175, %r77, 2147483640;
	add.s32 	%r173, %r173, 8;
	shl.b32 	%r113, %r75, 3;
	add.s32 	%r172, %r172, %r113;
	mul.lo.s32 	%r114, %r78, %r75;
	shl.b32 	%r115, %r114, 3;
	add.s32 	%r171, %r171, %r115;
	add.s32 	%r170, %r170, %r113;
	add.s32 	%r169, %r169, %r115;
	add.s32 	%r168, %r168, %r113;
	add.s32 	%r167, %r167, %r115;
	add.s32 	%r166, %r166, %r113;
	add.s32 	%r165, %r165, %r115;
	add.s32 	%r164, %r164, %r113;
	add.s32 	%r163, %r163, %r115;
	add.s32 	%r162, %r162, %r113;
	add.s32 	%r161, %r161, %r115;
	add.s32 	%r160, %r160, %r113;
	add.s32 	%r159, %r159, %r115;
	add.s32 	%r158, %r158, %r113;
	add.s32 	%r157, %r157, %r115;
	setp.ne.s32 	%p27, %r173, 0;
	@%p27 bra 	$L__BB0_3;
$L__BB0_20:
	and.b32  	%r60, %r77, 7;
	setp.eq.s32 	%p28, %r60, 0;
	@%p28 bra 	$L__BB0_41;
	ld.param.u64 	%rd113, [_Z26embeddingln_forward_kernelPKfS0_Pfiiiii_param_2];
	cvta.to.global.u64 	%rd3, %rd113;
	mov.u32 	%r116, %ctaid.y;
	mul.lo.s32 	%r61, %r77, %r116;
	mov.u32 	%r62, %tid.y;
	and.b32  	%r63, %r77, 3;
	setp.lt.u32 	%p29, %r60, 4;
	@%p29 bra 	$L__BB0_31;
	ld.param.u32 	%r150, [_Z26embeddingln_forward_kernelPKfS0_Pfiiiii_param_4];
	setp.ge.s32 	%p30, %r1, %r78;
	add.s32 	%r117, %r175, %r61;
	mad.lo.s32 	%r64, %r117, %r75, %r62;
	setp.ge.s32 	%p31, %r64, %r150;
	or.pred  	%p32, %p31, %p30;
	@%p32 bra 	$L__BB0_24;
	mul.wide.s32 	%rd63, %r64, 4;
	add.s64 	%rd64, %rd2, %rd63;
	ld.global.f32 	%f17, [%rd64];
	cvt.rzi.s32.f32 	%r118, %f17;
	mad.lo.s32 	%r119, %r118, %r78, %r1;
	mul.wide.s32 	%rd65, %r119, 4;
	add.s64 	%rd66, %rd1, %rd65;
	ld.global.f32 	%f18, [%rd66];
	mad.lo.s32 	%r120, %r64, %r78, %r1;
	mul.wide.s32 	%rd67, %r120, 4;
	add.s64 	%rd68, %rd3, %rd67;
	st.global.f32 	[%rd68], %f18;
$L__BB0_24:
	ld.param.u32 	%r151, [_Z26embeddingln_forward_kernelPKfS0_Pfiiiii_param_4];
	setp.ge.s32 	%p33, %r1, %r78;
	add.s32 	%r65, %r64, %r75;
	setp.ge.s32 	%p34, %r65, %r151;
	or.pred  	%p35, %p34, %p33;
	@%p35 bra 	$L__BB0_26;
	mul.wide.s32 	%rd69, %r65, 4;
	add.s64 	%rd70, %rd2, %rd69;
	ld.global.f32 	%f19, [%rd70];
	cvt.rzi.s32.f32 	%r121, %f19;
	mad.lo.s32 	%r122, %r121, %r78, %r1;
	mul.wide.s32 	%rd71, %r122, 4;
	add.s64 	%rd72, %rd1, %rd71;
	ld.global.f32 	%f20, [%rd72];
	mad.lo.s32 	%r123, %r65, %r78, %r1;
	mul.wide.s32 	%rd73, %r123, 4;
	add.s64 	%rd74, %rd3, %rd73;
	st.global.f32 	[%rd74], %f20;
$L__BB0_26:
	ld.param.u32 	%r152, [_Z26embeddingln_forward_kernelPKfS0_Pfiiiii_param_4];
	setp.ge.s32 	%p36, %r1, %r78;
	add.s32 	%r66, %r65, %r75;
	setp.ge.s32 	%p37, %r66, %r152;
	or.pred  	%p38, %p37, %p36;
	@%p38 bra 	$L__BB0_28;
	mul.wide.s32 	%rd75, %r66, 4;
	add.s64 	%rd76, %rd2, %rd75;
	ld.global.f32 	%f21, [%rd76];
	cvt.rzi.s32.f32 	%r124, %f21;
	mad.lo.s32 	%r125, %r124, %r78, %r1;
	mul.wide.s32 	%rd77, %r125, 4;
	add.s64 	%rd78, %rd1, %rd77;
	ld.global.f32 	%f22, [%rd78];
	mad.lo.s32 	%r126, %r66, %r78, %r1;
	mul.wide.s32 	%rd79, %r126, 4;
	add.s64 	%rd80, %rd3, %rd79;
	st.global.f32 	[%rd80], %f22;
$L__BB0_28:
	ld.param.u32 	%r153, [_Z26embeddingln_forward_kernelPKfS0_Pfiiiii_param_4];
	setp.ge.s32 	%p39, %r1, %r78;
	add.s32 	%r67, %r66, %r75;
	setp.ge.s32 	%p40, %r67, %r153;
	or.pred  	%p41, %p40, %p39;
	@%p41 bra 	$L__BB0_30;
	mul.wide.s32 	%rd81, %r67, 4;
	add.s64 	%rd82, %rd2, %rd81;
	ld.global.f32 	%f23, [%rd82];
	cvt.rzi.s32.f32 	%r127, %f23;
	mad.lo.s32 	%r128, %r127, %r78, %r1;
	mul.wide.s32 	%rd83, %r128, 4;
	add.s64 	%rd84, %rd1, %rd83;
	ld.global.f32 	%f24, [%rd84];
	mad.lo.s32 	%r129, %r67, %r78, %r1;
	mul.wide.s32 	%rd85, %r129, 4;
	add.s64 	%rd86, %rd3, %rd85;
	st.global.f32 	[%rd86], %f24;
$L__BB0_30:
	add.s32 	%r175, %r175, 4;
$L__BB0_31:
	setp.eq.s32 	%p42, %r63, 0;
	@%p42 bra 	$L__BB0_41;
	setp.eq.s32 	%p43, %r63, 1;
	@%p43 bra 	$L__BB0_38;
	ld.param.u32 	%r154, [_Z26embeddingln_forward_kernelPKfS0_Pfiiiii_param_4];
	setp.ge.s32 	%p44, %r1, %r78;
	add.s32 	%r130, %r175, %r61;
	mad.lo.s32 	%r70, %r130, %r75, %r62;
	setp.ge.s32 	%p45, %r70, %r154;
	or.pred  	%p46, %p45, %p44;
	@%p46 bra 	$L__BB0_35;
	mul.wide.s32 	%rd87, %r70, 4;
	add.s64 	%rd88, %rd2, %rd87;
	ld.global.f32 	%f25, [%rd88];
	cvt.rzi.s32.f32 	%r131, %f25;
	mad.lo.s32 	%r132, %r131, %r78, %r1;
	mul.wide.s32 	%rd89, %r132, 4;
	add.s64 	%rd90, %rd1, %rd89;
	ld.global.f32 	%f26, [%rd90];
	mad.lo.s32 	%r133, %r70, %r78, %r1;
	mul.wide.s32 	%rd91, %r133, 4;
	add.s64 	%rd92, %rd3, %rd91;
	st.global.f32 	[%rd92], %f26;
$L__BB0_35:
	ld.param.u32 	%r155, [_Z26embeddingln_forward_kernelPKfS0_Pfiiiii_param_4];
	setp.ge.s32 	%p47, %r1, %r78;
	add.s32 	%r71, %r70, %r75;
	setp.ge.s32 	%p48, %r71, %r155;
	or.pred  	%p49, %p48, %p47;
	@%p49 bra 	$L__BB0_37;
	mul.wide.s32 	%rd93, %r71, 4;
	add.s64 	%rd94, %rd2, %rd93;
	ld.global.f32 	%f27, [%rd94];
	cvt.rzi.s32.f32 	%r134, %f27;
	mad.lo.s32 	%r135, %r134, %r78, %r1;
	mul.wide.s32 	%rd95, %r135, 4;
	add.s64 	%rd96, %rd1, %rd95;
	ld.global.f32 	%f28, [%rd96];
	mad.lo.s32 	%r136, %r71, %r78, %r1;
	mul.wide.s32 	%rd97, %r136, 4;
	add.s64 	%rd98, %rd3, %rd97;
	st.global.f32 	[%rd98], %f28;
$L__BB0_37:
	add.s32 	%r175, %r175, 2;
$L__BB0_38:
	and.b32  	%r137, %r77, 1;
	setp.eq.b32 	%p50, %r137, 1;
	not.pred 	%p51, %p50;
	@%p51 bra 	$L__BB0_41;
	ld.param.u32 	%r156, [_Z26embeddingln_forward_kernelPKfS0_Pfiiiii_param_4];
	setp.ge.s32 	%p52, %r1, %r78;
	add.s32 	%r138, %r175, %r61;
	mad.lo.s32 	%r74, %r138, %r75, %r62;
	setp.ge.s32 	%p53, %r74, %r156;
	or.pred  	%p54, %p53, %p52;
	@%p54 bra 	$L__BB0_41;
	mul.wide.s32 	%rd99, %r74, 4;
	add.s64 	%rd100, %rd2, %rd99;
	ld.global.f32 	%f29, [%rd100];
	cvt.rzi.s32.f32 	%r139, %f29;
	mad.lo.s32 	%r140, %r139, %r78, %r1;
	mul.wide.s32 	%rd101, %r140, 4;
	add.s64 	%rd102, %rd1, %rd101;
	ld.global.f32 	%f30, [%rd102];
	mad.lo.s32 	%r141, %r74, %r78, %r1;
	mul.wide.s32 	%rd103, %r141, 4;
	add.s64 	%rd104, %rd3, %rd103;
	st.global.f32 	[%rd104], %f30;
$L__BB0_41:
	ret;

}
	// .globl	_Z27embeddingln_backward_kernelPKfPfS0_iiii
.visible .entry _Z27embeddingln_backward_kernelPKfPfS0_iiii(
	.param .u64 .ptr .align 1 _Z27embeddingln_backward_kernelPKfPfS0_iiii_param_0,
	.param .u64 .ptr .align 1 _Z27embeddingln_backward_kernelPKfPfS0_iiii_param_1,
	.param .u64 .ptr .align 1 _Z27embeddingln_backward_kernelPKfPfS0_iiii_param_2,
	.param .u32 _Z27embeddingln_backward_kernelPKfPfS0_iiii_param_3,
	.param .u32 _Z27embeddingln_backward_kernelPKfPfS0_iiii_param_4,
	.param .u32 _Z27embeddingln_backward_kernelPKfPfS0_iiii_param_5,
	.param .u32 _Z27embeddingln_backward_kernelPKfPfS0_iiii_param_6
)
{
	.reg .pred 	%p<4>;
	.reg .b32 	%r<14>;
	.reg .b32 	%f<4>;
	.reg .b64 	%rd<16>;

	ld.param.u64 	%rd1, [_Z27embeddingln_backward_kernelPKfPfS0_iiii_param_0];
	ld.param.u64 	%rd2, [_Z27embeddingln_backward_kernelPKfPfS0_iiii_param_1];
	ld.param.u64 	%rd3, [_Z27embeddingln_backward_kernelPKfPfS0_iiii_param_2];
	ld.param.u32 	%r4, [_Z27embeddingln_backward_kernelPKfPfS0_iiii_param_4];
	ld.param.u32 	%r3, [_Z27embeddingln_backward_kernelPKfPfS0_iiii_param_6];
	mov.u32 	%r5, %ctaid.y;
	mov.u32 	%r6, %ntid.y;
	mov.u32 	%r7, %tid.y;
	mad.lo.s32 	%r1, %r5, %r6, %r7;
	mov.u32 	%r8, %ctaid.x;
	mov.u32 	%r9, %ntid.x;
	mov.u32 	%r10, %tid.x;
	mad.lo.s32 	%r2, %r8, %r9, %r10;
	setp.ge.s32 	%p1, %r1, %r4;
	setp.ge.s32 	%p2, %r2, %r3;
	or.pred  	%p3, %p1, %p2;
	@%p3 bra 	$L__BB1_2;
	cvta.to.global.u64 	%rd4, %rd1;
	cvta.to.global.u64 	%rd5, %rd3;
	cvta.to.global.u64 	%rd6, %rd2;
	mul.wide.u32 	%rd7, %r1, 4;
	add.s64 	%rd8, %rd4, %rd7;
	ld.global.f32 	%f1, [%rd8];
	cvt.rzi.s32.f32 	%r11, %f1;
	mul.lo.s32 	%r12, %r11, %r3;
	cvt.s64.s32 	%rd9, %r12;
	cvt.s64.s32 	%rd10, %r2;
	add.s64 	%rd11, %rd9, %rd10;
	shl.b64 	%rd12, %rd11, 2;
	add.s64 	%rd13, %rd6, %rd12;
	mad.lo.s32 	%r13, %r3, %r1, %r2;
	mul.wide.s32 	%rd14, %r13, 4;
	add.s64 	%rd15, %rd5, %rd14;
	ld.global.f32 	%f2, [%rd15];
	atom.global.add.f32 	%f3, [%rd13], %f2;
$L__BB1_2:
	ret;

}


// ===== COMPILED SASS (sm_100) =====

	.target	sm_100

	.elftype	@"ET_EXEC"


//--------------------- .note.nv.tkinfo           --------------------------
	.section	.note.nv.tkinfo,"",@"SHT_NOTE"
	.sectionflags	@"SHF_NOTE_NV_TKINFO"
	.tkinfo
        /*0018*/ 	.word	0x00000002
        /*0030*/ 	.string	""
        /*0030*/ 	.string	"ptxas"
        /*0030*/ 	.string	"Cuda compilation tools, release 13.0, V13.0.88"
        /*0030*/ 	.string	"Build cuda_13.0.r13.0/compiler.36424714_0"
        /*0030*/ 	.string	"-arch sm_100 -m 64 "



//--------------------- .note.nv.cuinfo           --------------------------
	.section	.note.nv.cuinfo,"",@"SHT_NOTE"
	.sectionflags	@"SHF_NOTE_NV_CUINFO"
        /*0018*/ 	.short	0x0002
        /*001a*/ 	.short	0x0064
        /*001c*/ 	.short	0x0082
	.zero		2


//--------------------- .nv.info                  --------------------------
	.section	.nv.info,"",@"SHT_CUDA_INFO"
	.align	4


	//----- nvinfo : EIATTR_REGCOUNT
	.align		4
        /*0000*/ 	.byte	0x04, 0x2f
        /*0002*/ 	.short	(.L_10 - .L_9)
	.align		4
.L_9:
        /*0004*/ 	.word	index@(_Z26embeddingln_forward_kernelPKfS0_Pfiiiii)
        /*0008*/ 	.word	0x00000020


	//----- nvinfo : EIATTR_FRAME_SIZE
	.align		4
.L_10:
        /*000c*/ 	.byte	0x04, 0x11
        /*000e*/ 	.short	(.L_12 - .L_11)
	.align		4
.L_11:
        /*0010*/ 	.word	index@(_Z26embeddingln_forward_kernelPKfS0_Pfiiiii)
        /*0014*/ 	.word	0x00000000


	//----- nvinfo : EIATTR_REGCOUNT
	.align		4
.L_12:
        /*0018*/ 	.byte	0x04, 0x2f
        /*001a*/ 	.short	(.L_14 - .L_13)
	.align		4
.L_13:
        /*001c*/ 	.word	index@(_Z27embeddingln_backward_kernelPKfPfS0_iiii)
        /*0020*/ 	.word	0x0000000b


	//----- nvinfo : EIATTR_FRAME_SIZE
	.align		4
.L_14:
        /*0024*/ 	.byte	0x04, 0x11
        /*0026*/ 	.short	(.L_16 - .L_15)
	.align		4
.L_15:
        /*0028*/ 	.word	index@(_Z27embeddingln_backward_kernelPKfPfS0_iiii)
        /*002c*/ 	.word	0x00000000


	//----- nvinfo : EIATTR_MIN_STACK_SIZE
	.align		4
.L_16:
        /*0030*/ 	.byte	0x04, 0x12
        /*0032*/ 	.short	(.L_18 - .L_17)
	.align		4
.L_17:
        /*0034*/ 	.word	index@(_Z27embeddingln_backward_kernelPKfPfS0_iiii)
        /*0038*/ 	.word	0x00000000


	//----- nvinfo : EIATTR_MIN_STACK_SIZE
	.align		4
.L_18:
        /*003c*/ 	.byte	0x04, 0x12
        /*003e*/ 	.short	(.L_20 - .L_19)
	.align		4
.L_19:
        /*0040*/ 	.word	index@(_Z26embeddingln_forward_kernelPKfS0_Pfiiiii)
        /*0044*/ 	.word	0x00000000
.L_20:


//--------------------- .nv.compat                --------------------------
	.section	.nv.compat,"",@"SHT_CUDA_COMPAT_INFO"
	.align	4
        /*0000*/ 	.byte	0x02, 0x09, 0x00, 0x00, 0x02, 0x02, 0x01, 0x00, 0x02, 0x05, 0x05, 0x00, 0x03, 0x07, 0x01, 0x01
        /*0010*/ 	.byte	0x02, 0x03, 0x00, 0x00, 0x02, 0x06, 0x01, 0x00, 0x04, 0x0b, 0x08, 0x00, 0x09, 0x00, 0x00, 0x00
        /*0020*/ 	.byte	0x00, 0x00, 0x00, 0x00


//--------------------- .nv.info._Z27embeddingln_backward_kernelPKfPfS0_iiii --------------------------
	.section	.nv.info._Z27embeddingln_backward_kernelPKfPfS0_iiii,"",@"SHT_CUDA_INFO"
	.sectionflags	@""
	.align	4


	//----- nvinfo : EIATTR_CUDA_API_VERSION
	.align		4
        /*0000*/ 	.byte	0x04, 0x37
        /*0002*/ 	.short	(.L_22 - .L_21)
.L_21:
        /*0004*/ 	.word	0x00000082


	//----- nvinfo : EIATTR_KPARAM_INFO
	.align		4
.L_22:
        /*0008*/ 	.byte	0x04, 0x17
        /*000a*/ 	.short	(.L_24 - .L_23)
.L_23:
        /*000c*/ 	.word	0x00000000
        /*0010*/ 	.short	0x0006
        /*0012*/ 	.short	0x0024
        /*0014*/ 	.byte	0x00, 0xf0, 0x11, 0x00


	//----- nvinfo : EIATTR_KPARAM_INFO
	.align		4
.L_24:
        /*0018*/ 	.byte	0x04, 0x17
        /*001a*/ 	.short	(.L_26 - .L_25)
.L_25:
        /*001c*/ 	.word	0x00000000
        /*0020*/ 	.short	0x0005
        /*0022*/ 	.short	0x0020
        /*0024*/ 	.byte	0x00, 0xf0, 0x11, 0x00


	//----- nvinfo : EIATTR_KPARAM_INFO
	.align		4
.L_26:
        /*0028*/ 	.byte	0x04, 0x17
        /*002a*/ 	.short	(.L_28 - .L_27)
.L_27:
        /*002c*/ 	.word	0x00000000
        /*0030*/ 	.short	0x0004
        /*0032*/ 	.short	0x001c
        /*0034*/ 	.byte	0x00, 0xf0, 0x11, 0x00


	//----- nvinfo : EIATTR_KPARAM_INFO
	.align		4
.L_28:
        /*0038*/ 	.byte	0x04, 0x17
        /*003a*/ 	.short	(.L_30 - .L_29)
.L_29:
        /*003c*/ 	.word	0x00000000
        /*0040*/ 	.short	0x0003
        /*0042*/ 	.short	0x0018
        /*0044*/ 	.byte	0x00, 0xf0, 0x11, 0x00


	//----- nvinfo : EIATTR_KPARAM_INFO
	.align		4
.L_30:
        /*0048*/ 	.byte	0x04, 0x17
        /*004a*/ 	.short	(.L_32 - .L_31)
.L_31:
        /*004c*/ 	.word	0x00000000
        /*0050*/ 	.short	0x0002
        /*0052*/ 	.short	0x0010
        /*0054*/ 	.byte	0x00, 0xf5, 0x21, 0x00


	//----- nvinfo : EIATTR_KPARAM_INFO
	.align		4
.L_32:
        /*0058*/ 	.byte	0x04, 0x17
        /*005a*/ 	.short	(.L_34 - .L_33)
.L_33:
        /*005c*/ 	.word	0x00000000
        /*0060*/ 	.short	0x0001
        /*0062*/ 	.short	0x0008
        /*0064*/ 	.byte	0x00, 0xf5, 0x21, 0x00


	//----- nvinfo : EIATTR_KPARAM_INFO
	.align		4
.L_34:
        /*0068*/ 	.byte	0x04, 0x17
        /*006a*/ 	.short	(.L_36 - .L_35)
.L_35:
        /*006c*/ 	.word	0x00000000
        /*0070*/ 	.short	0x0000
        /*0072*/ 	.short	0x0000
        /*0074*/ 	.byte	0x00, 0xf5, 0x21, 0x00


	//----- nvinfo : EIATTR_SPARSE_MMA_MASK
	.align		4
.L_36:
        /*0078*/ 	.byte	0x03, 0x50
        /*007a*/ 	.short	0x0000


	//----- nvinfo : EIATTR_MAXREG_COUNT
	.align		4
        /*007c*/ 	.byte	0x03, 0x1b
        /*007e*/ 	.short	0x00ff


	//----- nvinfo : EIATTR_MERCURY_ISA_VERSION
	.align		4
        /*0080*/ 	.byte	0x03, 0x5f
        /*0082*/ 	.short	0x0101


	//----- nvinfo : EIATTR_VRC_CTA_INIT_COUNT
	.align		4
        /*0084*/ 	.byte	0x02, 0x4a
	.zero		1
	.zero		1


	//----- nvinfo : EIATTR_EXIT_INSTR_OFFSETS
	.align		4
        /*0088*/ 	.byte	0x04, 0x1c
        /*008a*/ 	.short	(.L_38 - .L_37)


	//   ....[0]....
.L_37:
        /*008c*/ 	.word	0x000000d0


	//   ....[1]....
        /*0090*/ 	.word	0x000001f0


	//----- nvinfo : EIATTR_CBANK_PARAM_SIZE
	.align		4
.L_38:
        /*0094*/ 	.byte	0x03, 0x19
        /*0096*/ 	.short	0x0028


	//----- nvinfo : EIATTR_PARAM_CBANK
	.align		4
        /*0098*/ 	.byte	0x04, 0x0a
        /*009a*/ 	.short	(.L_40 - .L_39)
	.align		4
.L_39:
        /*009c*/ 	.word	index@(.nv.constant0._Z27embeddingln_backward_kernelPKfPfS0_iiii)
        /*00a0*/ 	.short	0x0380
        /*00a2*/ 	.short	0x0028


	//----- nvinfo : EIATTR_SW_WAR
	.align		4
.L_40:
        /*00a4*/ 	.byte	0x04, 0x36
        /*00a6*/ 	.short	(.L_42 - .L_41)
.L_41:
        /*00a8*/ 	.word	0x00000008
.L_42:


//--------------------- .nv.info._Z26embeddingln_forward_kernelPKfS0_Pfiiiii --------------------------
	.section	.nv.info._Z26embeddingln_forward_kernelPKfS0_Pfiiiii,"",@"SHT_CUDA_INFO"
	.sectionflags	@""
	.align	4


	//----- nvinfo : EIATTR_CUDA_API_VERSION
	.align		4
        /*0000*/ 	.byte	0x04, 0x37
        /*0002*/ 	.short	(.L_44 - .L_43)
.L_43:
        /*0004*/ 	.word	0x00000082


	//----- nvinfo : EIATTR_KPARAM_INFO
	.align		4
.L_44:
        /*0008*/ 	.byte	0x04, 0x17
        /*000a*/ 	.short	(.L_46 - .L_45)
.L_45:
        /*000c*/ 	.word	0x00000000
        /*0010*/ 	.short	0x0007
        /*0012*/ 	.short	0x0028
        /*0014*/ 	.byte	0x00, 0xf0, 0x11, 0x00


	//----- nvinfo : EIATTR_KPARAM_INFO
	.align		4
.L_46:
        /*0018*/ 	.byte	0x04, 0x17
        /*001a*/ 	.short	(.L_48 - .L_47)
.L_47:
        /*001c*/ 	.word	0x00000000
        /*0020*/ 	.short	0x0006
        /*0022*/ 	.short	0x0024
        /*0024*/ 	.byte	0x00, 0xf0, 0x11, 0x00


	//----- nvinfo : EIATTR_KPARAM_INFO
	.align		4
.L_48:
        /*0028*/ 	.byte	0x04, 0x17
        /*002a*/ 	.short	(.L_50 - .L_49)
.L_49:
        /*002c*/ 	.word	0x00000000
        /*0030*/ 	.short	0x0005
        /*0032*/ 	.short	0x0020
        /*0034*/ 	.byte	0x00, 0xf0, 0x11, 0x00


	//----- nvinfo : EIATTR_KPARAM_INFO
	.align		4
.L_50:
        /*0038*/ 	.byte	0x04, 0x17
        /*003a*/ 	.short	(.L_52 - .L_51)
.L_51:
        /*003c*/ 	.word	0x00000000
        /*0040*/ 	.short	0x0004
        /*0042*/ 	.short	0x001c
        /*0044*/ 	.byte	0x00, 0xf0, 0x11, 0x00


	//----- nvinfo : EIATTR_KPARAM_INFO
	.align		4
.L_52:
        /*0048*/ 	.byte	0x04, 0x17
        /*004a*/ 	.short	(.L_54 - .L_53)
.L_53:
        /*004c*/ 	.word	0x00000000
        /*0050*/ 	.short	0x0003
        /*0052*/ 	.short	0x0018
        /*0054*/ 	.byte	0x00, 0xf0, 0x11, 0x00


	//----- nvinfo : EIATTR_KPARAM_INFO
	.align		4
.L_54:
        /*0058*/ 	.byte	0x04, 0x17
        /*005a*/ 	.short	(.L_56 - .L_55)
.L_55:
        /*005c*/ 	.word	0x00000000
        /*0060*/ 	.short	0x0002
        /*0062*/ 	.short	0x0010
        /*0064*/ 	.byte	0x00, 0xf5, 0x21, 0x00


	//----- nvinfo : EIATTR_KPARAM_INFO
	.align		4
.L_56:
        /*0068*/ 	.byte	0x04, 0x17
        /*006a*/ 	.short	(.L_58 - .L_57)
.L_57:
        /*006c*/ 	.word	0x00000000
        /*0070*/ 	.short	0x0001
        /*0072*/ 	.short	0x0008
        /*0074*/ 	.byte	0x00, 0xf5, 0x21, 0x00


	//----- nvinfo : EIATTR_KPARAM_INFO
	.align		4
.L_58:
        /*0078*/ 	.byte	0x04, 0x17
        /*007a*/ 	.short	(.L_60 - .L_59)
.L_59:
        /*007c*/ 	.word	0x00000000
        /*0080*/ 	.short	0x0000
        /*0082*/ 	.short	0x0000
        /*0084*/ 	.byte	0x00, 0xf5, 0x21, 0x00


	//----- nvinfo : EIATTR_SPARSE_MMA_MASK
	.align		4
.L_60:
        /*0088*/ 	.byte	0x03, 0x50
        /*008a*/ 	.short	0x0000


	//----- nvinfo : EIATTR_MAXREG_COUNT
	.align		4
        /*008c*/ 	.byte	0x03, 0x1b
        /*008e*/ 	.short	0x00ff


	//----- nvinfo : EIATTR_MERCURY_ISA_VERSION
	.align		4
        /*0090*/ 	.byte	0x03, 0x5f
        /*0092*/ 	.short	0x0101


	//----- nvinfo : EIATTR_VRC_CTA_INIT_COUNT
	.align		4
        /*0094*/ 	.byte	0x02, 0x4a
	.zero		1
	.zero		1


	//----- nvinfo : EIATTR_EXIT_INSTR_OFFSETS
	.align		4
        /*0098*/ 	.byte	0x04, 0x1c
        /*009a*/ 	.short	(.L_62 - .L_61)


	//   ....[0]....
.L_61:
        /*009c*/ 	.word	0x00000060


	//   ....[1]....
        /*00a0*/ 	.word	0x00000b20


	//   ....[2]....
        /*00a4*/ 	.word	0x00000f60


	//   ....[3]....
        /*00a8*/ 	.word	0x000011c0


	//   ....[4]....
        /*00ac*/ 	.word	0x00001230


	//   ....[5]....
        /*00b0*/ 	.word	0x00001300


	//----- nvinfo : EIATTR_CBANK_PARAM_SIZE
	.align		4
.L_62:
        /*00b4*/ 	.byte	0x03, 0x19
        /*00b6*/ 	.short	0x002c


	//----- nvinfo : EIATTR_PARAM_CBANK
	.align		4
        /*00b8*/ 	.byte	0x04, 0x0a
        /*00ba*/ 	.short	(.L_64 - .L_63)
	.align		4
.L_63:
        /*00bc*/ 	.word	index@(.nv.constant0._Z26embeddingln_forward_kernelPKfS0_Pfiiiii)
        /*00c0*/ 	.short	0x0380
        /*00c2*/ 	.short	0x002c


	//----- nvinfo : EIATTR_SW_WAR
	.align		4
.L_64:
        /*00c4*/ 	.byte	0x04, 0x36
        /*00c6*/ 	.short	(.L_66 - .L_65)
.L_65:
        /*00c8*/ 	.word	0x00000008
.L_66:


//--------------------- .nv.callgraph             --------------------------
	.section	.nv.callgraph,"",@"SHT_CUDA_CALLGRAPH"
	.align	4
	.sectionentsize	8
	.align		4
        /*0000*/ 	.word	0x00000000
	.align		4
        /*0004*/ 	.word	0xffffffff
	.align		4
        /*0008*/ 	.word	0x00000000
	.align		4
        /*000c*/ 	.word	0xfffffffe
	.align		4
        /*0010*/ 	.word	0x00000000
	.align		4
        /*0014*/ 	.word	0xfffffffd
	.align		4
        /*0018*/ 	.word	0x00000000
	.align		4
        /*001c*/ 	.word	0xfffffffc


//--------------------- .nv.constant4             --------------------------
	.section	.nv.constant4,"a",@progbits
	.align	8
	.align		8
.nv.constant4:
        /*0000*/ 	.dword	precalc_xorwow_matrix
	.align		8
        /*0008*/ 	.dword	precalc_xorwow_offset_matrix
	.align		8
        /*0010*/ 	.dword	mrg32k3aM1
	.align		8
        /*0018*/ 	.dword	mrg32k3aM2
	.align		8
        /*0020*/ 	.dword	mrg32k3aM1SubSeq
	.align		8
        /*0028*/ 	.dword	mrg32k3aM2SubSeq
	.align		8
        /*0030*/ 	.dword	mrg32k3aM1Seq
	.align		8
        /*0038*/ 	.dword	mrg32k3aM2Seq


//--------------------- .nv.constant3             --------------------------
	.section	.nv.constant3,"a",@progbits
	.align	8
.nv.constant3:
	.type		__cr_lgamma_table,@object
	.size		__cr_lgamma_table,(.L_8 - __cr_lgamma_table)
__cr_lgamma_table:
        /*0000*/ 	.byte	0x00, 0x00, 0x00, 0x00, 0x00, 0x00, 0x00, 0x00, 0x00, 0x00, 0x00, 0x00, 0x00, 0x00, 0x00, 0x00
        /*0010*/ 	.byte	0xef, 0x39, 0xfa, 0xfe, 0x42, 0x2e, 0xe6, 0x3f, 0x02, 0x20, 0x2a, 0xfa, 0x0b, 0xab, 0xfc, 0x3f
        /*0020*/ 	.byte	0xf9, 0x2c, 0x92, 0x7c, 0xa7, 0x6c, 0x09, 0x40, 0xc9, 0x79, 0x44, 0x3c, 0x64, 0x26, 0x13, 0x40
        /*0030*/ 	.byte	0xca, 0x01, 0xcf, 0x3a, 0x27, 0x51, 0x1a, 0x40, 0x30, 0xcc, 0x2d, 0xf3, 0xe1, 0x0c, 0x21, 0x40
        /*0040*/ 	.byte	0x0d, 0xb7, 0xfc, 0x82, 0x8e, 0x35, 0x25, 0x40
.L_8:


//--------------------- .text._Z27embeddingln_backward_kernelPKfPfS0_iiii --------------------------
	.section	.text._Z27embeddingln_backward_kernelPKfPfS0_iiii,"ax",@progbits
	.align	128
        .global         _Z27embeddingln_backward_kernelPKfPfS0_iiii
        .type           _Z27embeddingln_backward_kernelPKfPfS0_iiii,@function
        .size           _Z27embeddingln_backward_kernelPKfPfS0_iiii,(.L_x_6 - _Z27embeddingln_backward_kernelPKfPfS0_iiii)
        .other          _Z27embeddingln_backward_kernelPKfPfS0_iiii,@"STO_CUDA_ENTRY STV_DEFAULT"
_Z27embeddingln_backward_kernelPKfPfS0_iiii:
.text._Z27embeddingln_backward_kernelPKfPfS0_iiii:
[----:B------:R-:W-:Y:S01]  /*0000*/  LDC R1, c[0x0][0x37c] ;  /* 0x0000df00ff017b82 */ /* 0x000fe20000000800 */
[----:B------:R-:W0:Y:S07]  /*0010*/  S2R R3, SR_TID.X ;  /* 0x0000000000037919 */ /* 0x000e2e0000002100 */
[----:B------:R-:W1:Y:S01]  /*0020*/  LDC R7, c[0x0][0x364] ;  /* 0x0000d900ff077b82 */ /* 0x000e620000000800 */
[----:B------:R-:W2:Y:S01]  /*0030*/  LDCU UR6, c[0x0][0x3a4] ;  /* 0x00007480ff0677ac */ /* 0x000ea20008000800 */
[----:B------:R-:W1:Y:S01]  /*0040*/  S2R R2, SR_TID.Y ;  /* 0x0000000000027919 */ /* 0x000e620000002200 */
[----:B------:R-:W3:Y:S05]  /*0050*/  LDCU UR7, c[0x0][0x39c] ;  /* 0x00007380ff0777ac */ /* 0x000eea0008000800 */
[----:B------:R-:W0:Y:S08]  /*0060*/  S2UR UR5, SR_CTAID.X ;  /* 0x00000000000579c3 */ /* 0x000e300000002500 */
[----:B------:R-:W0:Y:S08]  /*0070*/  LDC R0, c[0x0][0x360] ;  /* 0x0000d800ff007b82 */ /* 0x000e300000000800 */
[----:B------:R-:W1:Y:S01]  /*0080*/  S2UR UR4, SR_CTAID.Y ;  /* 0x00000000000479c3 */ /* 0x000e620000002600 */
[----:B0-----:R-:W-:-:S05]  /*0090*/  IMAD R0, R0, UR5, R3 ;  /* 0x0000000500007c24 */ /* 0x001fca000f8e0203 */
[----:B--2---:R-:W-:Y:S01]  /*00a0*/  ISETP.GE.AND P0, PT, R0, UR6, PT ;  /* 0x0000000600007c0c */ /* 0x004fe2000bf06270 */
[----:B-1----:R-:W-:-:S05]  /*00b0*/  IMAD R7, R7, UR4, R2 ;  /* 0x0000000407077c24 */ /* 0x002fca000f8e0202 */
[----:B---3--:R-:W-:-:S13]  /*00c0*/  ISETP.GE.OR P0, PT, R7, UR7, P0 ;  /* 0x0000000707007c0c */ /* 0x008fda0008706670 */
[----:B------:R-:W-:Y:S05]  /*00d0*/  @P0 EXIT ;  /* 0x000000000000094d */ /* 0x000fea0003800000 */
[----:B------:R-:W0:Y:S01]  /*00e0*/  LDC.64 R2, c[0x0][0x380] ;  /* 0x0000e000ff027b82 */ /* 0x000e220000000a00 */
[----:B------:R-:W1:Y:S01]  /*00f0*/  LDCU.64 UR4, c[0x0][0x358] ;  /* 0x00006b00ff0477ac */ /* 0x000e620008000a00 */
[----:B------:R-:W2:Y:S06]  /*0100*/  LDCU.64 UR8, c[0x0][0x388] ;  /* 0x00007100ff0877ac */ /* 0x000eac0008000a00 */
[----:B------:R-:W3:Y:S01]  /*0110*/  LDC.64 R4, c[0x0][0x390] ;  /* 0x0000e400ff047b82 */ /* 0x000ee20000000a00 */
[----:B0-----:R-:W-:-:S05]  /*0120*/  IMAD.WIDE.U32 R2, R7, 0x4, R2 ;  /* 0x0000000407027825 */ /* 0x001fca00078e0002 */
[----:B-1----:R-:W4:Y:S01]  /*0130*/  LDG.E R6, desc[UR4][R2.64] ;  /* 0x0000000402067981 */ /* 0x002f22000c1e1900 */
[----:B------:R-:W-:-:S04]  /*0140*/  IMAD R7, R7, UR6, R0 ;  /* 0x0000000607077c24 */ /* 0x000fc8000f8e0200 */
[----:B---3--:R-:W-:-:S06]  /*0150*/  IMAD.WIDE R4, R7, 0x4, R4 ;  /* 0x0000000407047825 */ /* 0x008fcc00078e0204 */
[----:B------:R-:W3:Y:S01]  /*0160*/  LDG.E R5, desc[UR4][R4.64] ;  /* 0x0000000404057981 */ /* 0x000ee2000c1e1900 */
[----:B------:R-:W-:Y:S01]  /*0170*/  SHF.R.S32.HI R8, RZ, 0x1f, R0 ;  /* 0x0000001fff087819 */ /* 0x000fe20000011400 */
[----:B----4-:R-:W0:Y:S02]  /*0180*/  F2I.TRUNC.NTZ R6, R6 ;  /* 0x0000000600067305 */ /* 0x010e24000020f100 */
[----:B0-----:R-:W-:-:S05]  /*0190*/  IMAD R7, R6, UR6, RZ ;  /* 0x0000000606077c24 */ /* 0x001fca000f8e02ff */
[----:B------:R-:W-:-:S04]  /*01a0*/  IADD3 R0, P0, PT, R0, R7, RZ ;  /* 0x0000000700007210 */ /* 0x000fc80007f1e0ff */
[----:B------:R-:W-:Y:S02]  /*01b0*/  LEA.HI.X.SX32 R7, R7, R8, 0x1, P0 ;  /* 0x0000000807077211 */ /* 0x000fe400000f0eff */
[----:B--2---:R-:W-:-:S04]  /*01c0*/  LEA R2, P0, R0, UR8, 0x2 ;  /* 0x0000000800027c11 */ /* 0x004fc8000f8010ff */
[----:B------:R-:W-:-:S05]  /*01d0*/  LEA.HI.X R3, R0, UR9, R7, 0x2, P0 ;  /* 0x0000000900037c11 */ /* 0x000fca00080f1407 */
[----:B---3--:R-:W-:Y:S01]  /*01e0*/  REDG.E.ADD.F32.FTZ.RN.STRONG.GPU desc[UR4][R2.64], R5 ;  /* 0x00000005020079a6 */ /* 0x008fe2000c12f304 */
[----:B------:R-:W-:Y:S05]  /*01f0*/  EXIT ;  /* 0x000000000000794d */ /* 0x000fea0003800000 */
.L_x_0:
[----:B------:R-:W-:-:S00]  /*0200*/  BRA `(.L_x_0) ;  /* 0xfffffffc00fc7947 */ /* 0x000fc0000383ffff */
[----:B------:R-:W-:-:S00]  /*0210*/  NOP ;  /* 0x0000000000007918 */ /* 0x000fc00000000000 */
        /* <DEDUP_REMOVED lines=14> */
.L_x_6:


//--------------------- .text._Z26embeddingln_forward_kernelPKfS0_Pfiiiii --------------------------
	.section	.text._Z26embeddingln_forward_kernelPKfS0_Pfiiiii,"ax",@progbits
	.align	128
        .global         _Z26embeddingln_forward_kernelPKfS0_Pfiiiii
        .type           _Z26embeddingln_forward_kernelPKfS0_Pfiiiii,@function
        .size           _Z26embeddingln_forward_kernelPKfS0_Pfiiiii,(.L_x_7 - _Z26embeddingln_forward_kernelPKfS0_Pfiiiii)
        .other          _Z26embeddingln_forward_kernelPKfS0_Pfiiiii,@"STO_CUDA_ENTRY STV_DEFAULT"
_Z26embeddingln_forward_kernelPKfS0_Pfiiiii:
.text._Z26embeddingln_forward_kernelPKfS0_Pfiiiii:
[----:B------:R-:W-:Y:S08]  /*0000*/  LDC R1, c[0x0][0x37c] ;  /* 0x0000df00ff017b82 */ /* 0x000ff00000000800 */
[----:B------:R-:W0:Y:S01]  /*0010*/  LDC R4, c[0x0][0x3a0] ;  /* 0x0000e800ff047b82 */ /* 0x000e220000000800 */
[----:B------:R-:W1:Y:S01]  /*0020*/  S2R R3, SR_TID.X ;  /* 0x0000000000037919 */ /* 0x000e620000002100 */
[----:B------:R-:W2:Y:S06]  /*0030*/  LDCU UR5, c[0x0][0x398] ;  /* 0x00007300ff0577ac */ /* 0x000eac0008000800 */
[----:B------:R-:W3:Y:S01]  /*0040*/  S2UR UR4, SR_CTAID.X ;  /* 0x00000000000479c3 */ /* 0x000ee20000002500 */
[----:B0-----:R-:W-:-:S13]  /*0050*/  ISETP.GE.AND P0, PT, R4, 0x1, PT ;  /* 0x000000010400780c */ /* 0x001fda0003f06270 */
[----:B-123--:R-:W-:Y:S05]  /*0060*/  @!P0 EXIT ;  /* 0x000000000000894d */ /* 0x00efea0003800000 */
[----:B------:R-:W-:Y:S01]  /*0070*/  ISETP.GE.U32.AND P0, PT, R4, 0x8, PT ;  /* 0x000000080400780c */ /* 0x000fe20003f06070 */
[----:B------:R-:W0:Y:S01]  /*0080*/  LDCU.64 UR6, c[0x0][0x358] ;  /* 0x00006b00ff0677ac */ /* 0x000e220008000a00 */
[----:B------:R-:W-:Y:S01]  /*0090*/  MOV R0, UR5 ;  /* 0x0000000500007c02 */ /* 0x000fe20008000f00 */
[----:B------:R-:W-:-:S04]  /*00a0*/  HFMA2 R11, -RZ, RZ, 0, 0 ;  /* 0x00000000ff0b7431 */ /* 0x000fc800000001ff */
[----:B------:R-:W-:-:S06]  /*00b0*/  IMAD R2, R0, UR4, R3 ;  /* 0x0000000400027c24 */ /* 0x000fcc000f8e0203 */
[----:B------:R-:W-:Y:S05]  /*00c0*/  @!P0 BRA `(.L_x_1) ;  /* 0x00000008008c8947 */ /* 0x000fea0003800000 */
[----:B------:R-:W1:Y:S01]  /*00d0*/  S2R R3, SR_CTAID.Y ;  /* 0x0000000000037919 */ /* 0x000e620000002600 */
[----:B------:R-:W2:Y:S01]  /*00e0*/  LDCU UR4, c[0x0][0x3a8] ;  /* 0x00007500ff0477ac */ /* 0x000ea20008000800 */
[----:B------:R-:W-:Y:S01]  /*00f0*/  LOP3.LUT R11, R4, 0x7ffffff8, RZ, 0xc0, !PT ;  /* 0x7ffffff8040b7812 */ /* 0x000fe200078ec0ff */
[----:B------:R-:W3:Y:S01]  /*0100*/  S2R R18, SR_TID.Y ;  /* 0x0000000000127919 */ /* 0x000ee20000002200 */
[----:B------:R-:W4:Y:S02]  /*0110*/  LDCU UR5, c[0x0][0x39c] ;  /* 0x00007380ff0577ac */ /* 0x000f240008000800 */
[----:B------:R-:W-:Y:S02]  /*0120*/  IADD3 R13, PT, PT, -R11, RZ, RZ ;  /* 0x000000ff0b0d7210 */ /* 0x000fe40007ffe1ff */
[----:B--2---:R-:W-:Y:S01]  /*0130*/  ISETP.GE.AND P0, PT, R2, UR4, PT ;  /* 0x0000000402007c0c */ /* 0x004fe2000bf06270 */
[----:B------:R-:W-:Y:S02]  /*0140*/  IMAD R12, R0, UR4, RZ ;  /* 0x00000004000c7c24 */ /* 0x000fe4000f8e02ff */
[----:B-1----:R-:W-:-:S04]  /*0150*/  IMAD R3, R3, R4, RZ ;  /* 0x0000000403037224 */ /* 0x002fc800078e02ff */
[CC--:B------:R-:W-:Y:S01]  /*0160*/  IMAD R19, R3.reuse, R0.reuse, R0 ;  /* 0x0000000003137224 */ /* 0x0c0fe200078e0200 */
[C---:B------:R-:W-:Y:S01]  /*0170*/  IADD3 R21, PT, PT, R3.reuse, 0x2, RZ ;  /* 0x0000000203157810 */ /* 0x040fe20007ffe0ff */
[CCC-:B---3--:R-:W-:Y:S01]  /*0180*/  IMAD R20, R3.reuse, R0.reuse, R18.reuse ;  /* 0x0000000003147224 */ /* 0x1c8fe200078e0212 */
[C---:B------:R-:W-:Y:S02]  /*0190*/  IADD3 R23, PT, PT, R3.reuse, 0x3, RZ ;  /* 0x0000000303177810 */ /* 0x040fe40007ffe0ff */
[----:B------:R-:W-:Y:S01]  /*01a0*/  IADD3 R25, PT, PT, R3, 0x4, RZ ;  /* 0x0000000403197810 */ /* 0x000fe20007ffe0ff */
[-CC-:B------:R-:W-:Y:S01]  /*01b0*/  IMAD R21, R21, R0.reuse, R18.reuse ;  /* 0x0000000015157224 */ /* 0x180fe200078e0212 */
[----:B------:R-:W-:Y:S01]  /*01c0*/  IADD3 R27, PT, PT, R3, 0x5, RZ ;  /* 0x00000005031b7810 */ /* 0x000fe20007ffe0ff */
[-CC-:B------:R-:W-:Y:S01]  /*01d0*/  IMAD R23, R23, R0.reuse, R18.reuse ;  /* 0x0000000017177224 */ /* 0x180fe200078e0212 */
[----:B------:R-:W-:Y:S01]  /*01e0*/  IADD3 R29, PT, PT, R3, 0x6, RZ ;  /* 0x00000006031d7810 */ /* 0x000fe20007ffe0ff */
[-CC-:B------:R-:W-:Y:S01]  /*01f0*/  IMAD R25, R25, R0.reuse, R18.reuse ;  /* 0x0000000019197224 */ /* 0x180fe200078e0212 */
[----:B------:R-:W-:Y:S01]  /*0200*/  IADD3 R5, PT, PT, R3, 0x7, RZ ;  /* 0x0000000703057810 */ /* 0x000fe20007ffe0ff */
[--C-:B------:R-:W-:Y:S01]  /*0210*/  IMAD R27, R27, R0, R18.reuse ;  /* 0x000000001b1b7224 */ /* 0x100fe200078e0212 */
[----:B------:R-:W-:Y:S01]  /*0220*/  IADD3 R19, PT, PT, R19, R18, RZ ;  /* 0x0000001213137210 */ /* 0x000fe20007ffe0ff */
[----:B------:R-:W-:-:S02]  /*0230*/  IMAD R29, R29, R0, R18 ;  /* 0x000000001d1d7224 */ /* 0x000fc400078e0212 */
[----:B------:R-:W-:Y:S02]  /*0240*/  IMAD R18, R5, R0, R18 ;  /* 0x0000000005127224 */ /* 0x000fe400078e0212 */
[--C-:B------:R-:W-:Y:S02]  /*0250*/  IMAD R3, R20, UR4, R2.reuse ;  /* 0x0000000414037c24 */ /* 0x100fe4000f8e0202 */
[--C-:B------:R-:W-:Y:S02]  /*0260*/  IMAD R4, R19, UR4, R2.reuse ;  /* 0x0000000413047c24 */ /* 0x100fe4000f8e0202 */
[--C-:B------:R-:W-:Y:S02]  /*0270*/  IMAD R5, R21, UR4, R2.reuse ;  /* 0x0000000415057c24 */ /* 0x100fe4000f8e0202 */
[--C-:B------:R-:W-:Y:S02]  /*0280*/  IMAD R6, R23, UR4, R2.reuse ;  /* 0x0000000417067c24 */ /* 0x100fe4000f8e0202 */
[----:B------:R-:W-:-:S02]  /*0290*/  IMAD R7, R25, UR4, R2 ;  /* 0x0000000419077c24 */ /* 0x000fc4000f8e0202 */
[--C-:B------:R-:W-:Y:S02]  /*02a0*/  IMAD R8, R27, UR4, R2.reuse ;  /* 0x000000041b087c24 */ /* 0x100fe4000f8e0202 */
[--C-:B------:R-:W-:Y:S02]  /*02b0*/  IMAD R9, R29, UR4, R2.reuse ;  /* 0x000000041d097c24 */ /* 0x100fe4000f8e0202 */
[----:B----4-:R-:W-:-:S07]  /*02c0*/  IMAD R10, R18, UR4, R2 ;  /* 0x00000004120a7c24 */ /* 0x010fce000f8e0202 */
.L_x_2:
[----:B-1----:R-:W1:Y:S01]  /*02d0*/  LDC.64 R14, c[0x0][0x380] ;  /* 0x0000e000ff0e7b82 */ /* 0x002e620000000a00 */
[----:B------:R-:W-:-:S13]  /*02e0*/  ISETP.GE.OR P1, PT, R20, UR5, P0 ;  /* 0x0000000514007c0c */ /* 0x000fda0008726670 */
[----:B------:R-:W2:Y:S01]  /*02f0*/  @!P1 LDC R0, c[0x0][0x3a8] ;  /* 0x0000ea00ff009b82 */ /* 0x000ea20000000800 */
[----:B-1----:R-:W-:-:S07]  /*0300*/  @!P1 IMAD.WIDE R16, R20, 0x4, R14 ;  /* 0x0000000414109825 */ /* 0x002fce00078e020e */
[----:B------:R-:W1:Y:S01]  /*0310*/  LDC.64 R14, c[0x0][0x388] ;  /* 0x0000e200ff0e7b82 */ /* 0x000e620000000a00 */
[----:B0-----:R0:W3:Y:S07]  /*0320*/  @!P1 LDG.E R22, desc[UR6][R16.64] ;  /* 0x0000000610169981 */ /* 0x0010ee000c1e1900 */
[----:B0-----:R-:W0:Y:S01]  /*0330*/  @!P1 LDC.64 R16, c[0x0][0x390] ;  /* 0x0000e400ff109b82 */ /* 0x001e220000000a00 */
[----:B---3--:R-:W2:Y:S02]  /*0340*/  @!P1 F2I.TRUNC.NTZ R22, R22 ;  /* 0x0000001600169305 */ /* 0x008ea4000020f100 */
[----:B--2---:R-:W-:-:S04]  /*0350*/  @!P1 IMAD R0, R22, R0, R2 ;  /* 0x0000000016009224 */ /* 0x004fc800078e0202 */
[----:B-1----:R-:W-:Y:S02]  /*0360*/  @!P1 IMAD.WIDE R14, R0, 0x4, R14 ;  /* 0x00000004000e9825 */ /* 0x002fe400078e020e */
[----:B------:R-:W1:Y:S03]  /*0370*/  LDC R0, c[0x0][0x398] ;  /* 0x0000e600ff007b82 */ /* 0x000e660000000800 */
[----:B------:R2:W3:Y:S01]  /*0380*/  @!P1 LDG.E R24, desc[UR6][R14.64] ;  /* 0x000000060e189981 */ /* 0x0004e2000c1e1900 */
[----:B0-----:R-:W-:-:S04]  /*0390*/  @!P1 IMAD.WIDE R16, R3, 0x4, R16 ;  /* 0x0000000403109825 */ /* 0x001fc800078e0210 */
[----:B--2---:R-:W0:Y:S01]  /*03a0*/  LDC.64 R14, c[0x0][0x380] ;  /* 0x0000e000ff0e7b82 */ /* 0x004e220000000a00 */
[----:B---3--:R1:W-:Y:S02]  /*03b0*/  @!P1 STG.E desc[UR6][R16.64], R24 ;  /* 0x0000001810009986 */ /* 0x0083e4000c101906 */
[----:B-1----:R-:W-:-:S04]  /*03c0*/  IADD3 R17, PT, PT, R20, R0, RZ ;  /* 0x0000000014117210 */ /* 0x002fc80007ffe0ff */
[----:B------:R-:W-:-:S13]  /*03d0*/  ISETP.GE.OR P1, PT, R17, UR5, P0 ;  /* 0x0000000511007c0c */ /* 0x000fda0008726670 */
[----:B0-----:R-:W-:Y:S01]  /*03e0*/  @!P1 IMAD.WIDE R14, R19, 0x4, R14 ;  /* 0x00000004130e9825 */ /* 0x001fe200078e020e */
[----:B------:R-:W0:Y:S04]  /*03f0*/  @!P1 LDC R26, c[0x0][0x3a8] ;  /* 0x0000ea00ff1a9b82 */ /* 0x000e280000000800 */
[----:B------:R1:W2:Y:S04]  /*0400*/  @!P1 LDG.E R22, desc[UR6][R14.64] ;  /* 0x000000060e169981 */ /* 0x0002a8000c1e1900 */
[----:B-1----:R-:W1:Y:S01]  /*0410*/  LDC.64 R14, c[0x0][0x388] ;  /* 0x0000e200ff0e7b82 */ /* 0x002e620000000a00 */
[----:B--2---:R-:W0:Y:S02]  /*0420*/  @!P1 F2I.TRUNC.NTZ R22, R22 ;  /* 0x0000001600169305 */ /* 0x004e24000020f100 */
[----:B0-----:R-:W-:-:S04]  /*0430*/  @!P1 IMAD R26, R22, R26, R2 ;  /* 0x0000001a161a9224 */ /* 0x001fc800078e0202 */
[----:B-1----:R-:W-:-:S05]  /*0440*/  @!P1 IMAD.WIDE R14, R26, 0x4, R14 ;  /* 0x000000041a0e9825 */ /* 0x002fca00078e020e */
[----:B------:R0:W2:Y:S01]  /*0450*/  @!P1 LDG.E R26, desc[UR6][R14.64] ;  /* 0x000000060e1a9981 */ /* 0x0000a2000c1e1900 */
[----:B------:R-:W-:Y:S01]  /*0460*/  IADD3 R17, PT, PT, R17, R0, RZ ;  /* 0x0000000011117210 */ /* 0x000fe20007ffe0ff */
[----:B0-----:R-:W0:Y:S02]  /*0470*/  @!P1 LDC.64 R14, c[0x0][0x390] ;  /* 0x0000e400ff0e9b82 */ /* 0x001e240000000a00 */
[----:B0-----:R-:W-:-:S05]  /*0480*/  @!P1 IMAD.WIDE R14, R4, 0x4, R14 ;  /* 0x00000004040e9825 */ /* 0x001fca00078e020e */
[----:B--2---:R0:W-:Y:S01]  /*0490*/  @!P1 STG.E desc[UR6][R14.64], R26 ;  /* 0x0000001a0e009986 */ /* 0x0041e2000c101906 */
[----:B------:R-:W-:Y:S01]  /*04a0*/  ISETP.GE.OR P1, PT, R17, UR5, P0 ;  /* 0x0000000511007c0c */ /* 0x000fe20008726670 */
[----:B0-----:R-:W0:-:S12]  /*04b0*/  LDC.64 R14, c[0x0][0x380] ;  /* 0x0000e000ff0e7b82 */ /* 0x001e180000000a00 */
[----:B------:R-:W1:Y:S01]  /*04c0*/  @!P1 LDC R22, c[0x0][0x3a8] ;  /* 0x0000ea00ff169b82 */ /* 0x000e620000000800 */
[----:B0-----:R-:W-:-:S05]  /*04d0*/  @!P1 IMAD.WIDE R14, R21, 0x4, R14 ;  /* 0x00000004150e9825 */ /* 0x001fca00078e020e */
[----:B------:R0:W2:Y:S02]  /*04e0*/  @!P1 LDG.E R16, desc[UR6][R14.64] ;  /* 0x000000060e109981 */ /* 0x0000a4000c1e1900 */
[----:B0-----:R-:W0:Y:S01]  /*04f0*/  LDC.64 R14, c[0x0][0x388] ;  /* 0x0000e200ff0e7b82 */ /* 0x001e220000000a00 */
[----:B--2---:R-:W1:Y:S02]  /*0500*/  @!P1 F2I.TRUNC.NTZ R16, R16 ;  /* 0x0000001000109305 */ /* 0x004e64000020f100 */
[----:B-1----:R-:W-:-:S04]  /*0510*/  @!P1 IMAD R22, R16, R22, R2 ;  /* 0x0000001610169224 */ /* 0x002fc800078e0202 */
[----:B0-----:R-:W-:-:S05]  /*0520*/  @!P1 IMAD.WIDE R14, R22, 0x4, R14 ;  /* 0x00000004160e9825 */ /* 0x001fca00078e020e */
        /* <DEDUP_REMOVED lines=53> */
[----:B------:R-:W-:Y:S01]  /*0880*/  IADD3 R17, PT, PT, R17, R0, RZ ;  /* 0x0000000011117210 */ /* 0x000fe20007ffe0ff */
[----:B--2---:R-:W1:Y:S02]  /*0890*/  @!P1 F2I.TRUNC.NTZ R24, R24 ;  /* 0x0000001800189305 */ /* 0x004e64000020f100 */
[----:B-1----:R-:W-:-:S04]  /*08a0*/  @!P1 IMAD R16, R24, R16, R2 ;  /* 0x0000001018109224 */ /* 0x002fc800078e0202 */
[----:B0-----:R-:W-:-:S05]  /*08b0*/  @!P1 IMAD.WIDE R14, R16, 0x4, R14 ;  /* 0x00000004100e9825 */ /* 0x001fca00078e020e */
[----:B------:R0:W2:Y:S01]  /*08c0*/  @!P1 LDG.E R22, desc[UR6][R14.64] ;  /* 0x000000060e169981 */ /* 0x0000a2000c1e1900 */
[----:B------:R-:W-:Y:S02]  /*08d0*/  ISETP.GE.OR P2, PT, R17, UR5, P0 ;  /* 0x0000000511007c0c */ /* 0x000fe40008746670 */
[----:B------:R-:W1:Y:S08]  /*08e0*/  @!P1 LDC.64 R16, c[0x0][0x390] ;  /* 0x0000e400ff109b82 */ /* 0x000e700000000a00 */
[----:B0-----:R-:W0:Y:S08]  /*08f0*/  LDC.64 R14, c[0x0][0x380] ;  /* 0x0000e000ff0e7b82 */ /* 0x001e300000000a00 */
[----:B------:R-:W3:Y:S01]  /*0900*/  @!P2 LDC R26, c[0x0][0x3a8] ;  /* 0x0000ea00ff1aab82 */ /* 0x000ee20000000800 */
[----:B-1----:R-:W-:-:S04]  /*0910*/  @!P1 IMAD.WIDE R16, R9, 0x4, R16 ;  /* 0x0000000409109825 */ /* 0x002fc800078e0210 */
[----:B0-----:R-:W-:Y:S01]  /*0920*/  @!P2 IMAD.WIDE R14, R18, 0x4, R14 ;  /* 0x00000004120ea825 */ /* 0x001fe200078e020e */
[----:B--2---:R0:W-:Y:S04]  /*0930*/  @!P1 STG.E desc[UR6][R16.64], R22 ;  /* 0x0000001610009986 */ /* 0x0041e8000c101906 */
[----:B------:R1:W2:Y:S01]  /*0940*/  @!P2 LDG.E R24, desc[UR6][R14.64] ;  /* 0x000000060e18a981 */ /* 0x0002a2000c1e1900 */
[----:B0-----:R-:W0:Y:S08]  /*0950*/  LDC.64 R16, c[0x0][0x388] ;  /* 0x0000e200ff107b82 */ /* 0x001e300000000a00 */
[----:B-1----:R-:W1:Y:S01]  /*0960*/  @!P2 LDC.64 R14, c[0x0][0x390] ;  /* 0x0000e400ff0eab82 */ /* 0x002e620000000a00 */
[----:B--2---:R-:W3:Y:S02]  /*0970*/  @!P2 F2I.TRUNC.NTZ R24, R24 ;  /* 0x000000180018a305 */ /* 0x004ee4000020f100 */
[----:B---3--:R-:W-:-:S04]  /*0980*/  @!P2 IMAD R26, R24, R26, R2 ;  /* 0x0000001a181aa224 */ /* 0x008fc800078e0202 */
[----:B0-----:R-:W-:-:S05]  /*0990*/  @!P2 IMAD.WIDE R16, R26, 0x4, R16 ;  /* 0x000000041a10a825 */ /* 0x001fca00078e0210 */
[----:B------:R-:W2:Y:S01]  /*09a0*/  @!P2 LDG.E R26, desc[UR6][R16.64] ;  /* 0x00000006101aa981 */ /* 0x000ea2000c1e1900 */
[----:B-1----:R-:W-:Y:S01]  /*09b0*/  @!P2 IMAD.WIDE R14, R10, 0x4, R14 ;  /* 0x000000040a0ea825 */ /* 0x002fe200078e020e */
[----:B------:R-:W-:Y:S02]  /*09c0*/  IADD3 R13, PT, PT, R13, 0x8, RZ ;  /* 0x000000080d0d7810 */ /* 0x000fe40007ffe0ff */
[----:B------:R-:W-:Y:S02]  /*09d0*/  LEA R20, R0, R20, 0x3 ;  /* 0x0000001400147211 */ /* 0x000fe400078e18ff */
[----:B------:R-:W-:Y:S02]  /*09e0*/  ISETP.NE.AND P1, PT, R13, RZ, PT ;  /* 0x000000ff0d00720c */ /* 0x000fe40003f25270 */
[----:B------:R-:W-:Y:S02]  /*09f0*/  LEA R3, R12, R3, 0x3 ;  /* 0x000000030c037211 */ /* 0x000fe400078e18ff */
[----:B------:R-:W-:-:S02]  /*0a00*/  LEA R19, R0, R19, 0x3 ;  /* 0x0000001300137211 */ /* 0x000fc400078e18ff */
[----:B------:R-:W-:Y:S02]  /*0a10*/  LEA R4, R12, R4, 0x3 ;  /* 0x000000040c047211 */ /* 0x000fe400078e18ff */
[----:B------:R-:W-:Y:S02]  /*0a20*/  LEA R21, R0, R21, 0x3 ;  /* 0x0000001500157211 */ /* 0x000fe400078e18ff */
[----:B------:R-:W-:Y:S02]  /*0a30*/  LEA R5, R12, R5, 0x3 ;  /* 0x000000050c057211 */ /* 0x000fe400078e18ff */
[----:B------:R-:W-:Y:S02]  /*0a40*/  LEA R23, R0, R23, 0x3 ;  /* 0x0000001700177211 */ /* 0x000fe400078e18ff */
        /* <DEDUP_REMOVED lines=8> */
[----:B------:R-:W-:Y:S01]  /*0ad0*/  LEA R10, R12, R10, 0x3 ;  /* 0x0000000a0c0a7211 */ /* 0x000fe200078e18ff */
[----:B--2---:R1:W-:Y:S01]  /*0ae0*/  @!P2 STG.E desc[UR6][R14.64], R26 ;  /* 0x0000001a0e00a986 */ /* 0x0043e2000c101906 */
[----:B------:R-:W-:Y:S05]  /*0af0*/  @P1 BRA `(.L_x_2) ;  /* 0xfffffff400f41947 */ /* 0x000fea000383ffff */
.L_x_1:
[----:B------:R-:W2:Y:S02]  /*0b00*/  LDC R4, c[0x0][0x3a0] ;  /* 0x0000e800ff047b82 */ /* 0x000ea40000000800 */
[----:B--2---:R-:W-:-:S13]  /*0b10*/  LOP3.LUT P0, R3, R4, 0x7, RZ, 0xc0, !PT ;  /* 0x0000000704037812 */ /* 0x004fda000780c0ff */
[----:B0-----:R-:W-:Y:S05]  /*0b20*/  @!P0 EXIT ;  /* 0x000000000000894d */ /* 0x001fea0003800000 */
[----:B------:R-:W-:Y:S01]  /*0b30*/  ISETP.GE.U32.AND P0, PT, R3, 0x4, PT ;  /* 0x000000040300780c */ /* 0x000fe20003f06070 */
[----:B------:R-:W0:Y:S01]  /*0b40*/  S2UR UR4, SR_CTAID.Y ;  /* 0x00000000000479c3 */ /* 0x000e220000002600 */
[----:B------:R-:W2:Y:S01]  /*0b50*/  S2R R3, SR_TID.Y ;  /* 0x0000000000037919 */ /* 0x000ea20000002200 */
[----:B------:R-:W-:-:S04]  /*0b60*/  LOP3.LUT R10, R4, 0x3, RZ, 0xc0, !PT ;  /* 0x00000003040a7812 */ /* 0x000fc800078ec0ff */
[----:B------:R-:W-:-:S06]  /*0b70*/  ISETP.NE.AND P1, PT, R10, RZ, PT ;  /* 0x000000ff0a00720c */ /* 0x000fcc0003f25270 */
[----:B------:R-:W-:Y:S07]  /*0b80*/  @!P0 BRA `(.L_x_3) ;  /* 0x0000000000f48947 */ /* 0x000fee0003800000 */
[----:B------:R-:W3:Y:S01]  /*0b90*/  LDCU UR5, c[0x0][0x3a8] ;  /* 0x00007500ff0577ac */ /* 0x000ee20008000800 */
[----:B------:R-:W4:Y:S01]  /*0ba0*/  LDC.64 R6, c[0x0][0x380] ;  /* 0x0000e000ff067b82 */ /* 0x000f220000000a00 */
[----:B0-----:R-:W-:Y:S01]  /*0bb0*/  IMAD R5, R4, UR4, R11 ;  /* 0x0000000404057c24 */ /* 0x001fe2000f8e020b */
[----:B------:R-:W0:Y:S03]  /*0bc0*/  LDCU UR8, c[0x0][0x39c] ;  /* 0x00007380ff0877ac */ /* 0x000e260008000800 */
[----:B--2---:R-:W-:-:S03]  /*0bd0*/  IMAD R17, R5, R0, R3 ;  /* 0x0000000005117224 */ /* 0x004fc600078e0203 */
[----:B------:R-:W2:Y:S08]  /*0be0*/  LDC.64 R8, c[0x0][0x388] ;  /* 0x0000e200ff087b82 */ /* 0x000eb00000000a00 */
[----:B-1----:R-:W1:Y:S01]  /*0bf0*/  LDC.64 R14, c[0x0][0x380] ;  /* 0x0000e000ff0e7b82 */ /* 0x002e620000000a00 */
[----:B---3--:R-:W-:-:S04]  /*0c00*/  ISETP.GE.AND P0, PT, R2, UR5, PT ;  /* 0x0000000502007c0c */ /* 0x008fc8000bf06270 */
[----:B0-----:R-:W-:-:S03]  /*0c10*/  ISETP.GE.OR P2, PT, R17, UR8, P0 ;  /* 0x0000000811007c0c */ /* 0x001fc60008746670 */
[----:B------:R-:W0:Y:S10]  /*0c20*/  LDC.64 R18, c[0x0][0x380] ;  /* 0x0000e000ff127b82 */ /* 0x000e340000000a00 */
[----:B----4-:R-:W-:Y:S01]  /*0c30*/  @!P2 IMAD.WIDE R6, R17, 0x4, R6 ;  /* 0x000000041106a825 */ /* 0x010fe200078e0206 */
[----:B------:R-:W3:Y:S05]  /*0c40*/  @!P2 LDC.64 R12, c[0x0][0x390] ;  /* 0x0000e400ff0cab82 */ /* 0x000eea0000000a00 */
[----:B------:R-:W4:Y:S02]  /*0c50*/  @!P2 LDG.E R6, desc[UR6][R6.64] ;  /* 0x000000060606a981 */ /* 0x000f24000c1e1900 */
[----:B----4-:R4:W5:Y:S02]  /*0c60*/  @!P2 F2I.TRUNC.NTZ R5, R6 ;  /* 0x000000060005a305 */ /* 0x010964000020f100 */
[----:B----4-:R-:W4:Y:S01]  /*0c70*/  LDC.64 R6, c[0x0][0x388] ;  /* 0x0000e200ff067b82 */ /* 0x010f220000000a00 */
[----:B-----5:R-:W-:-:S04]  /*0c80*/  @!P2 IMAD R5, R5, UR5, R2 ;  /* 0x000000050505ac24 */ /* 0x020fc8000f8e0202 */
[----:B--2---:R-:W-:-:S05]  /*0c90*/  @!P2 IMAD.WIDE R8, R5, 0x4, R8 ;  /* 0x000000040508a825 */ /* 0x004fca00078e0208 */
[----:B------:R-:W2:Y:S01]  /*0ca0*/  @!P2 LDG.E R21, desc[UR6][R8.64] ;  /* 0x000000060815a981 */ /* 0x000ea2000c1e1900 */
[C---:B------:R-:W-:Y:S01]  /*0cb0*/  IADD3 R5, PT, PT, R17.reuse, R0, RZ ;  /* 0x0000000011057210 */ /* 0x040fe20007ffe0ff */
[----:B------:R-:W-:-:S03]  /*0cc0*/  @!P2 IMAD R17, R17, UR5, R2 ;  /* 0x000000051111ac24 */ /* 0x000fc6000f8e0202 */
[----:B------:R-:W-:Y:S01]  /*0cd0*/  ISETP.GE.OR P3, PT, R5, UR8, P0 ;  /* 0x0000000805007c0c */ /* 0x000fe20008766670 */
[----:B---3--:R-:W-:-:S12]  /*0ce0*/  @!P2 IMAD.WIDE R12, R17, 0x4, R12 ;  /* 0x00000004110ca825 */ /* 0x008fd800078e020c */
[----:B-1----:R-:W-:Y:S01]  /*0cf0*/  @!P3 IMAD.WIDE R14, R5, 0x4, R14 ;  /* 0x00000004050eb825 */ /* 0x002fe200078e020e */
[----:B------:R-:W1:Y:S01]  /*0d00*/  @!P3 LDC.64 R16, c[0x0][0x390] ;  /* 0x0000e400ff10bb82 */ /* 0x000e620000000a00 */
[----:B--2---:R2:W-:Y:S04]  /*0d10*/  @!P2 STG.E desc[UR6][R12.64], R21 ;  /* 0x000000150c00a986 */ /* 0x0045e8000c101906 */
[----:B------:R-:W3:Y:S02]  /*0d20*/  @!P3 LDG.E R20, desc[UR6][R14.64] ;  /* 0x000000060e14b981 */ /* 0x000ee4000c1e1900 */
[----:B---3--:R-:W3:Y:S02]  /*0d30*/  @!P3 F2I.TRUNC.NTZ R9, R20 ;  /* 0x000000140009b305 */ /* 0x008ee4000020f100 */
[----:B---3--:R-:W-:-:S04]  /*0d40*/  @!P3 IMAD R9, R9, UR5, R2 ;  /* 0x000000050909bc24 */ /* 0x008fc8000f8e0202 */
[----:B----4-:R-:W-:-:S05]  /*0d50*/  @!P3 IMAD.WIDE R8, R9, 0x4, R6 ;  /* 0x000000040908b825 */ /* 0x010fca00078e0206 */
[----:B------:R-:W3:Y:S01]  /*0d60*/  @!P3 LDG.E R23, desc[UR6][R8.64] ;  /* 0x000000060817b981 */ /* 0x000ee2000c1e1900 */
[C---:B------:R-:W-:Y:S01]  /*0d70*/  IADD3 R7, PT, PT, R5.reuse, R0, RZ ;  /* 0x0000000005077210 */ /* 0x040fe20007ffe0ff */
[----:B--2---:R-:W-:-:S03]  /*0d80*/  @!P3 IMAD R13, R5, UR5, R2 ;  /* 0x00000005050dbc24 */ /* 0x004fc6000f8e0202 */
[----:B------:R-:W-:Y:S01]  /*0d90*/  ISETP.GE.OR P2, PT, R7, UR8, P0 ;  /* 0x0000000807007c0c */ /* 0x000fe20008746670 */
[----:B-1----:R-:W-:Y:S02]  /*0da0*/  @!P3 IMAD.WIDE R12, R13, 0x4, R16 ;  /* 0x000000040d0cb825 */ /* 0x002fe400078e0210 */
[----:B------:R-:W1:Y:S10]  /*0db0*/  LDC.64 R16, c[0x0][0x388] ;  /* 0x0000e200ff107b82 */ /* 0x000e740000000a00 */
[----:B0-----:R-:W-:-:S02]  /*0dc0*/  @!P2 IMAD.WIDE R14, R7, 0x4, R18 ;  /* 0x00000004070ea825 */ /* 0x001fc400078e0212 */
[----:B------:R-:W0:Y:S01]  /*0dd0*/  LDC.64 R18, c[0x0][0x380] ;  /* 0x0000e000ff127b82 */ /* 0x000e220000000a00 */
[----:B---3--:R0:W-:Y:S04]  /*0de0*/  @!P3 STG.E desc[UR6][R12.64], R23 ;  /* 0x000000170c00b986 */ /* 0x0081e8000c101906 */
[----:B------:R-:W2:Y:S02]  /*0df0*/  @!P2 LDG.E R14, desc[UR6][R14.64] ;  /* 0x000000060e0ea981 */ /* 0x000ea4000c1e1900 */
[----:B--2---:R2:W3:Y:S01]  /*0e00*/  @!P2 F2I.TRUNC.NTZ R5, R14 ;  /* 0x0000000e0005a305 */ /* 0x0044e2000020f100 */
[----:B------:R-:W-:Y:S01]  /*0e10*/  IADD3 R21, PT, PT, R7, R0, RZ ;  /* 0x0000000007157210 */ /* 0x000fe20007ffe0ff */
[----:B--2---:R-:W2:Y:S01]  /*0e20*/  LDC.64 R14, c[0x0][0x388] ;  /* 0x0000e200ff0e7b82 */ /* 0x004ea20000000a00 */
[----:B---3--:R-:W-:-:S04]  /*0e30*/  @!P2 IMAD R5, R5, UR5, R2 ;  /* 0x000000050505ac24 */ /* 0x008fc8000f8e0202 */
[----:B-1----:R-:W-:-:S03]  /*0e40*/  @!P2 IMAD.WIDE R8, R5, 0x4, R16 ;  /* 0x000000040508a825 */ /* 0x002fc600078e0210 */
[----:B------:R-:W1:Y:S02]  /*0e50*/  @!P2 LDC.64 R16, c[0x0][0x390] ;  /* 0x0000e400ff10ab82 */ /* 0x000e640000000a00 */
[----:B------:R-:W3:Y:S01]  /*0e60*/  @!P2 LDG.E R5, desc[UR6][R8.64] ;  /* 0x000000060805a981 */ /* 0x000ee2000c1e1900 */
[----:B------:R-:W-:Y:S01]  /*0e70*/  ISETP.GE.OR P0, PT, R21, UR8, P0 ;  /* 0x0000000815007c0c */ /* 0x000fe20008706670 */
[----:B------:R-:W-:-:S12]  /*0e80*/  @!P2 IMAD R7, R7, UR5, R2 ;  /* 0x000000050707ac24 */ /* 0x000fd8000f8e0202 */
[----:B0-----:R-:W-:-:S04]  /*0e90*/  @!P0 IMAD.WIDE R12, R21, 0x4, R18 ;  /* 0x00000004150c8825 */ /* 0x001fc800078e0212 */
[----:B-1----:R-:W-:-:S05]  /*0ea0*/  @!P2 IMAD.WIDE R6, R7, 0x4, R16 ;  /* 0x000000040706a825 */ /* 0x002fca00078e0210 */
[----:B---3--:R3:W-:Y:S04]  /*0eb0*/  @!P2 STG.E desc[UR6][R6.64], R5 ;  /* 0x000000050600a986 */ /* 0x0087e8000c101906 */
[----:B------:R-:W4:Y:S02]  /*0ec0*/  @!P0 LDG.E R12, desc[UR6][R12.64] ;  /* 0x000000060c0c8981 */ /* 0x000f24000c1e1900 */
[----:B----4-:R-:W0:Y:S02]  /*0ed0*/  @!P0 F2I.TRUNC.NTZ R9, R12 ;  /* 0x0000000c00098305 */ /* 0x010e24000020f100 */
[----:B0-----:R-:W-:-:S04]  /*0ee0*/  @!P0 IMAD R9, R9, UR5, R2 ;  /* 0x0000000509098c24 */ /* 0x001fc8000f8e0202 */
[----:B--2---:R-:W-:Y:S02]  /*0ef0*/  @!P0 IMAD.WIDE R8, R9, 0x4, R14 ;  /* 0x0000000409088825 */ /* 0x004fe400078e020e */
[----:B------:R-:W0:Y:S04]  /*0f00*/  @!P0 LDC.64 R14, c[0x0][0x390] ;  /* 0x0000e400ff0e8b82 */ /* 0x000e280000000a00 */
[----:B------:R-:W2:Y:S01]  /*0f10*/  @!P0 LDG.E R9, desc[UR6][R8.64] ;  /* 0x0000000608098981 */ /* 0x000ea2000c1e1900 */
[----:B------:R-:W-:Y:S01]  /*0f20*/  @!P0 IMAD R17, R21, UR5, R2 ;  /* 0x0000000515118c24 */ /* 0x000fe2000f8e0202 */
[----:B------:R-:W-:-:S03]  /*0f30*/  IADD3 R11, PT, PT, R11, 0x4, RZ ;  /* 0x000000040b0b7810 */ /* 0x000fc60007ffe0ff */
[----:B0-----:R-:W-:-:S05]  /*0f40*/  @!P0 IMAD.WIDE R14, R17, 0x4, R14 ;  /* 0x00000004110e8825 */ /* 0x001fca00078e020e */
[----:B--2---:R3:W-:Y:S02]  /*0f50*/  @!P0 STG.E desc[UR6][R14.64], R9 ;  /* 0x000000090e008986 */ /* 0x0047e4000c101906 */
.L_x_3:
[----:B0-----:R-:W-:Y:S05]  /*0f60*/  @!P1 EXIT ;  /* 0x000000000000994d */ /* 0x001fea0003800000 */
[----:B------:R-:W-:Y:S02]  /*0f70*/  ISETP.NE.AND P0, PT, R10, 0x1, PT ;  /* 0x000000010a00780c */ /* 0x000fe40003f05270 */
[----:B---3--:R-:W-:-:S04]  /*0f80*/  LOP3.LUT R5, R4, 0x1, RZ, 0xc0, !PT ;  /* 0x0000000104057812 */ /* 0x008fc800078ec0ff */
[----:B------:R-:W-:-:S07]  /*0f90*/  ISETP.NE.U32.AND P1, PT, R5, 0x1, PT ;  /* 0x000000010500780c */ /* 0x000fce0003f25070 */
[----:B------:R-:W-:Y:S06]  /*0fa0*/  @!P0 BRA `(.L_x_4) ;  /* 0x0000000000848947 */ /* 0x000fec0003800000 */
[----:B------:R-:W0:Y:S01]  /*0fb0*/  LDCU UR5, c[0x0][0x3a8] ;  /* 0x00007500ff0577ac */ /* 0x000e220008000800 */
[----:B------:R-:W3:Y:S01]  /*0fc0*/  LDC.64 R6, c[0x0][0x380] ;  /* 0x0000e000ff067b82 */ /* 0x000ee20000000a00 */
[----:B------:R-:W-:Y:S01]  /*0fd0*/  IMAD R5, R4, UR4, R11 ;  /* 0x0000000404057c24 */ /* 0x000fe2000f8e020b */
[----:B------:R-:W4:Y:S03]  /*0fe0*/  LDCU UR8, c[0x0][0x39c] ;  /* 0x00007380ff0877ac */ /* 0x000f260008000800 */
[----:B--2---:R-:W-:-:S03]  /*0ff0*/  IMAD R19, R5, R0, R3 ;  /* 0x0000000005137224 */ /* 0x004fc600078e0203 */
[----:B------:R-:W2:Y:S08]  /*1000*/  LDC.64 R8, c[0x0][0x388] ;  /* 0x0000e200ff087b82 */ /* 0x000eb00000000a00 */
[----:B-1----:R-:W1:Y:S01]  /*1010*/  LDC.64 R14, c[0x0][0x380] ;  /* 0x0000e000ff0e7b82 */ /* 0x002e620000000a00 */
[----:B0-----:R-:W-:-:S04]  /*1020*/  ISETP.GE.AND P0, PT, R2, UR5, PT ;  /* 0x0000000502007c0c */ /* 0x001fc8000bf06270 */
[----:B----4-:R-:W-:-:S13]  /*1030*/  ISETP.GE.OR P2, PT, R19, UR8, P0 ;  /* 0x0000000813007c0c */ /* 0x010fda0008746670 */
[----:B---3--:R-:W-:-:S05]  /*1040*/  @!P2 IMAD.WIDE R6, R19, 0x4, R6 ;  /* 0x000000041306a825 */ /* 0x008fca00078e0206 */
[----:B------:R-:W3:Y:S02]  /*1050*/  @!P2 LDG.E R5, desc[UR6][R6.64] ;  /* 0x000000060605a981 */ /* 0x000ee4000c1e1900 */
[----:B---3--:R-:W0:Y:S02]  /*1060*/  @!P2 F2I.TRUNC.NTZ R5, R5 ;  /* 0x000000050005a305 */ /* 0x008e24000020f100 */
[----:B0-----:R-:W-:-:S04]  /*1070*/  @!P2 IMAD R13, R5, UR5, R2 ;  /* 0x00000005050dac24 */ /* 0x001fc8000f8e0202 */
[----:B--2---:R-:W-:Y:S02]  /*1080*/  @!P2 IMAD.WIDE R8, R13, 0x4, R8 ;  /* 0x000000040d08a825 */ /* 0x004fe400078e0208 */
[----:B------:R-:W0:Y:S03]  /*1090*/  @!P2 LDC.64 R12, c[0x0][0x390] ;  /* 0x0000e400ff0cab82 */ /* 0x000e260000000a00 */
[----:B------:R-:W2:Y:S01]  /*10a0*/  @!P2 LDG.E R17, desc[UR6][R8.64] ;  /* 0x000000060811a981 */ /* 0x000ea2000c1e1900 */
[C---:B------:R-:W-:Y:S01]  /*10b0*/  IADD3 R21, PT, PT, R19.reuse, R0, RZ ;  /* 0x0000000013157210 */ /* 0x040fe20007ffe0ff */
[----:B------:R-:W-:-:S03]  /*10c0*/  @!P2 IMAD R19, R19, UR5, R2 ;  /* 0x000000051313ac24 */ /* 0x000fc6000f8e0202 */
[----:B------:R-:W-:Y:S01]  /*10d0*/  ISETP.GE.OR P0, PT, R21, UR8, P0 ;  /* 0x0000000815007c0c */ /* 0x000fe20008706670 */
[----:B0-----:R-:W-:-:S12]  /*10e0*/  @!P2 IMAD.WIDE R6, R19, 0x4, R12 ;  /* 0x000000041306a825 */ /* 0x001fd800078e020c */
[----:B-1----:R-:W-:Y:S02]  /*10f0*/  @!P0 IMAD.WIDE R12, R21, 0x4, R14 ;  /* 0x00000004150c8825 */ /* 0x002fe400078e020e */
[----:B------:R-:W0:Y:S01]  /*1100*/  LDC.64 R14, c[0x0][0x388] ;  /* 0x0000e200ff0e7b82 */ /* 0x000e220000000a00 */
[----:B--2---:R3:W-:Y:S04]  /*1110*/  @!P2 STG.E desc[UR6][R6.64], R17 ;  /* 0x000000110600a986 */ /* 0x0047e8000c101906 */
[----:B------:R-:W2:Y:S02]  /*1120*/  @!P0 LDG.E R12, desc[UR6][R12.64] ;  /* 0x000000060c0c8981 */ /* 0x000ea4000c1e1900 */
[----:B--2---:R-:W1:Y:S02]  /*1130*/  @!P0 F2I.TRUNC.NTZ R5, R12 ;  /* 0x0000000c00058305 */ /* 0x004e64000020f100 */
[----:B-1----:R-:W-:-:S04]  /*1140*/  @!P0 IMAD R5, R5, UR5, R2 ;  /* 0x0000000505058c24 */ /* 0x002fc8000f8e0202 */
[----:B0-----:R-:W-:Y:S02]  /*1150*/  @!P0 IMAD.WIDE R8, R5, 0x4, R14 ;  /* 0x0000000405088825 */ /* 0x001fe400078e020e */
[----:B------:R-:W0:Y:S04]  /*1160*/  @!P0 LDC.64 R14, c[0x0][0x390] ;  /* 0x0000e400ff0e8b82 */ /* 0x000e280000000a00 */
[----:B------:R-:W2:Y:S01]  /*1170*/  @!P0 LDG.E R9, desc[UR6][R8.64] ;  /* 0x0000000608098981 */ /* 0x000ea2000c1e1900 */
[----:B------:R-:W-:Y:S01]  /*1180*/  @!P0 IMAD R5, R21, UR5, R2 ;  /* 0x0000000515058c24 */ /* 0x000fe2000f8e0202 */
[----:B------:R-:W-:-:S03]  /*1190*/  IADD3 R11, PT, PT, R11, 0x2, RZ ;  /* 0x000000020b0b7810 */ /* 0x000fc60007ffe0ff */
[----:B0-----:R-:W-:-:S05]  /*11a0*/  @!P0 IMAD.WIDE R14, R5, 0x4, R14 ;  /* 0x00000004050e8825 */ /* 0x001fca00078e020e */
[----:B--2---:R3:W-:Y:S02]  /*11b0*/  @!P0 STG.E desc[UR6][R14.64], R9 ;  /* 0x000000090e008986 */ /* 0x0047e4000c101906 */
.L_x_4:
[----:B------:R-:W-:Y:S05]  /*11c0*/  @P1 EXIT ;  /* 0x000000000000194d */ /* 0x000fea0003800000 */
[----:B------:R-:W0:Y:S01]  /*11d0*/  LDCU UR5, c[0x0][0x3a8] ;  /* 0x00007500ff0577ac */ /* 0x000e220008000800 */
[----:B------:R-:W-:Y:S01]  /*11e0*/  IMAD R4, R4, UR4, R11 ;  /* 0x0000000404047c24 */ /* 0x000fe2000f8e020b */
[----:B------:R-:W4:Y:S03]  /*11f0*/  LDCU UR8, c[0x0][0x39c] ;  /* 0x00007380ff0877ac */ /* 0x000f260008000800 */
[----:B--2---:R-:W-:Y:S01]  /*1200*/  IMAD R11, R4, R0, R3 ;  /* 0x00000000040b7224 */ /* 0x004fe200078e0203 */
[----:B0-----:R-:W-:-:S04]  /*1210*/  ISETP.GE.AND P0, PT, R2, UR5, PT ;  /* 0x0000000502007c0c */ /* 0x001fc8000bf06270 */
[----:B----4-:R-:W-:-:S13]  /*1220*/  ISETP.GE.OR P0, PT, R11, UR8, P0 ;  /* 0x000000080b007c0c */ /* 0x010fda0008706670 */
[----:B------:R-:W-:Y:S05]  /*1230*/  @P0 EXIT ;  /* 0x000000000000094d */ /* 0x000fea0003800000 */
[----:B------:R-:W0:Y:S08]  /*1240*/  LDC.64 R4, c[0x0][0x380] ;  /* 0x0000e000ff047b82 */ /* 0x000e300000000a00 */
[----:B---3--:R-:W2:Y:S08]  /*1250*/  LDC.64 R6, c[0x0][0x388] ;  /* 0x0000e200ff067b82 */ /* 0x008eb00000000a00 */
[----:B------:R-:W3:Y:S01]  /*1260*/  LDC.64 R8, c[0x0][0x390] ;  /* 0x0000e400ff087b82 */ /* 0x000ee20000000a00 */
[----:B0-----:R-:W-:-:S06]  /*1270*/  IMAD.WIDE R4, R11, 0x4, R4 ;  /* 0x000000040b047825 */ /* 0x001fcc00078e0204 */
[----:B------:R-:W4:Y:S02]  /*1280*/  LDG.E R4, desc[UR6][R4.64] ;  /* 0x0000000604047981 */ /* 0x000f24000c1e1900 */
[----:B----4-:R-:W0:Y:S02]  /*1290*/  F2I.TRUNC.NTZ R3, R4 ;  /* 0x0000000400037305 */ /* 0x010e24000020f100 */
[----:B0-----:R-:W-:-:S04]  /*12a0*/  IMAD R3, R3, UR5, R2 ;  /* 0x0000000503037c24 */ /* 0x001fc8000f8e0202 */
[----:B--2---:R-:W-:-:S06]  /*12b0*/  IMAD.WIDE R6, R3, 0x4, R6 ;  /* 0x0000000403067825 */ /* 0x004fcc00078e0206 */
[----:B------:R-:W2:Y:S01]  /*12c0*/  LDG.E R7, desc[UR6][R6.64] ;  /* 0x0000000606077981 */ /* 0x000ea2000c1e1900 */
[----:B------:R-:W-:-:S04]  /*12d0*/  IMAD R3, R11, UR5, R2 ;  /* 0x000000050b037c24 */ /* 0x000fc8000f8e0202 */
[----:B---3--:R-:W-:-:S05]  /*12e0*/  IMAD.WIDE R2, R3, 0x4, R8 ;  /* 0x0000000403027825 */ /* 0x008fca00078e0208 */
[----:B--2---:R-:W-:Y:S01]  /*12f0*/  STG.E desc[UR6][R2.64], R7 ;  /* 0x0000000702007986 */ /* 0x004fe2000c101906 */
[----:B------:R-:W-:Y:S05]  /*1300*/  EXIT ;  /* 0x000000000000794d */ /* 0x000fea0003800000 */
.L_x_5:
        /* <DEDUP_REMOVED lines=15> */
.L_x_7:


//--------------------- .nv.global.init           --------------------------
	.section	.nv.global.init,"aw",@progbits
	.align	4
.nv.global.init:
	.type		mrg32k3aM1SubSeq,@object
	.size		mrg32k3aM1SubSeq,(mrg32k3aM2SubSeq - mrg32k3aM1SubSeq)
mrg32k3aM1SubSeq:
        /*0000*/ 	.byte	0x0b, 0xcc, 0xee, 0x04, 0x73, 0x29, 0x8b, 0x6f, 0xf6, 0x53, 0x03, 0xf6, 0x23, 0xf6, 0xea, 0xda
        /* <DEDUP_REMOVED lines=125> */
	.type		mrg32k3aM2SubSeq,@object
	.size		mrg32k3aM2SubSeq,(mrg32k3aM1 - mrg32k3aM2SubSeq)
mrg32k3aM2SubSeq:
        /* <DEDUP_REMOVED lines=126> */
	.type		mrg32k3aM1,@object
	.size		mrg32k3aM1,(mrg32k3aM1Seq - mrg32k3aM1)
mrg32k3aM1:
        /* <DEDUP_REMOVED lines=144> */
	.type		mrg32k3aM1Seq,@object
	.size		mrg32k3aM1Seq,(mrg32k3aM2 - mrg32k3aM1Seq)
mrg32k3aM1Seq:
        /* <DEDUP_REMOVED lines=144> */
	.type		mrg32k3aM2,@object
	.size		mrg32k3aM2,(mrg32k3aM2Seq - mrg32k3aM2)
mrg32k3aM2:
        /* <DEDUP_REMOVED lines=144> */
	.type		mrg32k3aM2Seq,@object
	.size		mrg32k3aM2Seq,(precalc_xorwow_matrix - mrg32k3aM2Seq)
mrg32k3aM2Seq:
        /* <DEDUP_REMOVED lines=144> */
	.type		precalc_xorwow_matrix,@object
	.size		precalc_xorwow_matrix,(precalc_xorwow_offset_matrix - precalc_xorwow_matrix)
precalc_xorwow_matrix:
        /* <DEDUP_REMOVED lines=6400> */
	.type		precalc_xorwow_offset_matrix,@object
	.size		precalc_xorwow_offset_matrix,(.L_1 - precalc_xorwow_offset_matrix)
precalc_xorwow_offset_matrix:
        /* <DEDUP_REMOVED lines=6400> */
.L_1:


//--------------------- .nv.shared.reserved.0     --------------------------
	.section	.nv.shared.reserved.0,"aw",@nobits
	.weak		__nv_reservedSMEM_offset_0_alias
	.size		__nv_reservedSMEM_offset_0_alias, 0, 64
	.other		__nv_reservedSMEM_offset_0_alias,@"STO_CUDA_RESERVED_SHARED STV_DEFAULT"
__nv_reservedSMEM_offset_0_alias:
	.zero		0
	.zero		64


//--------------------- .nv.constant0._Z27embeddingln_backward_kernelPKfPfS0_iiii --------------------------
	.section	.nv.constant0._Z27embeddingln_backward_kernelPKfPfS0_iiii,"a",@progbits
	.sectionflags	@""
	.align	4
.nv.constant0._Z27embeddingln_backward_kernelPKfPfS0_iiii:
	.zero		936


//--------------------- .nv.constant0._Z26embeddingln_forward_kernelPKfS0_Pfiiiii --------------------------
	.section	.nv.constant0._Z26embeddingln_forward_kernelPKfS0_Pfiiiii,"a",@progbits
	.sectionflags	@""
	.align	4
.nv.constant0._Z26embeddingln_forward_kernelPKfS0_Pfiiiii:
	.zero		940


//--------------------- SYMBOLS --------------------------

	.type		.nv.reservedSmem.offset0,@object
	.size		.nv.reservedSmem.offset0,0x4
